//
// Generated by NVIDIA NVVM Compiler
//
// Compiler Build ID: CL-36424714
// Cuda compilation tools, release 13.0, V13.0.88
// Based on NVVM 20.0.0
//

.version 9.0
.target sm_100
.address_size 64

	// .globl	_Z21compute_grid_h_kernelPdS_S_S_iiiiiiii
.func  (.param .b64 func_retval0) __internal_accurate_pow
(
	.param .b64 __internal_accurate_pow_param_0
)
;

.visible .entry _Z21compute_grid_h_kernelPdS_S_S_iiiiiiii(
	.param .u64 .ptr .align 1 _Z21compute_grid_h_kernelPdS_S_S_iiiiiiii_param_0,
	.param .u64 .ptr .align 1 _Z21compute_grid_h_kernelPdS_S_S_iiiiiiii_param_1,
	.param .u64 .ptr .align 1 _Z21compute_grid_h_kernelPdS_S_S_iiiiiiii_param_2,
	.param .u64 .ptr .align 1 _Z21compute_grid_h_kernelPdS_S_S_iiiiiiii_param_3,
	.param .u32 _Z21compute_grid_h_kernelPdS_S_S_iiiiiiii_param_4,
	.param .u32 _Z21compute_grid_h_kernelPdS_S_S_iiiiiiii_param_5,
	.param .u32 _Z21compute_grid_h_kernelPdS_S_S_iiiiiiii_param_6,
	.param .u32 _Z21compute_grid_h_kernelPdS_S_S_iiiiiiii_param_7,
	.param .u32 _Z21compute_grid_h_kernelPdS_S_S_iiiiiiii_param_8,
	.param .u32 _Z21compute_grid_h_kernelPdS_S_S_iiiiiiii_param_9,
	.param .u32 _Z21compute_grid_h_kernelPdS_S_S_iiiiiiii_param_10,
	.param .u32 _Z21compute_grid_h_kernelPdS_S_S_iiiiiiii_param_11
)
{
	.reg .pred 	%p<29>;
	.reg .b32 	%r<99>;
	.reg .b32 	%f<3>;
	.reg .b64 	%rd<38>;
	.reg .b64 	%fd<75>;

	ld.param.u64 	%rd6, [_Z21compute_grid_h_kernelPdS_S_S_iiiiiiii_param_0];
	ld.param.u64 	%rd4, [_Z21compute_grid_h_kernelPdS_S_S_iiiiiiii_param_2];
	ld.param.u64 	%rd5, [_Z21compute_grid_h_kernelPdS_S_S_iiiiiiii_param_3];
	ld.param.u32 	%r19, [_Z21compute_grid_h_kernelPdS_S_S_iiiiiiii_param_5];
	ld.param.u32 	%r20, [_Z21compute_grid_h_kernelPdS_S_S_iiiiiiii_param_6];
	ld.param.u32 	%r21, [_Z21compute_grid_h_kernelPdS_S_S_iiiiiiii_param_7];
	ld.param.u32 	%r22, [_Z21compute_grid_h_kernelPdS_S_S_iiiiiiii_param_8];
	ld.param.u32 	%r25, [_Z21compute_grid_h_kernelPdS_S_S_iiiiiiii_param_9];
	ld.param.u32 	%r23, [_Z21compute_grid_h_kernelPdS_S_S_iiiiiiii_param_10];
	ld.param.u32 	%r24, [_Z21compute_grid_h_kernelPdS_S_S_iiiiiiii_param_11];
	cvta.to.global.u64 	%rd1, %rd6;
	mov.u32 	%r26, %ctaid.x;
	mov.u32 	%r27, %ntid.x;
	mov.u32 	%r28, %tid.x;
	mad.lo.s32 	%r1, %r26, %r27, %r28;
	setp.ge.s32 	%p1, %r1, %r25;
	@%p1 bra 	$L__BB0_14;
	div.s32 	%r29, %r1, %r19;
	mul.lo.s32 	%r30, %r29, %r19;
	sub.s32 	%r2, %r1, %r30;
	rem.s32 	%r3, %r29, %r20;
	div.s32 	%r31, %r1, %r23;
	rem.s32 	%r4, %r31, %r21;
	setp.eq.s32 	%p2, %r22, 0;
	mov.u32 	%r97, %r4;
	mov.u32 	%r98, %r4;
	@%p2 bra 	$L__BB0_3;
	setp.gt.s32 	%p3, %r4, 1;
	selp.s32 	%r32, -1, 0, %p3;
	add.s32 	%r97, %r4, %r32;
	not.b32 	%r33, %r21;
	shr.u32 	%r34, %r33, 31;
	add.s32 	%r98, %r4, %r34;
$L__BB0_3:
	ld.param.u64 	%rd37, [_Z21compute_grid_h_kernelPdS_S_S_iiiiiiii_param_1];
	cvta.to.global.u64 	%rd7, %rd5;
	cvta.to.global.u64 	%rd8, %rd4;
	cvta.to.global.u64 	%rd9, %rd37;
	setp.eq.s32 	%p4, %r22, 0;
	setp.gt.s32 	%p5, %r3, 1;
	selp.s32 	%r35, -1, 0, %p5;
	add.s32 	%r36, %r3, %r35;
	not.b32 	%r37, %r20;
	shr.u32 	%r38, %r37, 31;
	add.s32 	%r39, %r3, %r38;
	setp.gt.s32 	%p6, %r2, 1;
	selp.s32 	%r40, -1, 0, %p6;
	add.s32 	%r41, %r2, %r40;
	not.b32 	%r42, %r19;
	shr.u32 	%r43, %r42, 31;
	add.s32 	%r44, %r2, %r43;
	rem.s32 	%r45, %r1, %r24;
	sub.s32 	%r46, %r1, %r45;
	mad.lo.s32 	%r9, %r4, %r23, %r46;
	mul.lo.s32 	%r47, %r3, %r19;
	add.s32 	%r48, %r9, %r47;
	add.s32 	%r49, %r41, %r48;
	mul.wide.s32 	%rd10, %r49, 8;
	add.s64 	%rd11, %rd9, %rd10;
	ld.global.f64 	%fd13, [%rd11];
	cvt.rzi.s32.f64 	%r50, %fd13;
	add.s32 	%r51, %r44, %r48;
	mul.wide.s32 	%rd12, %r51, 8;
	add.s64 	%rd13, %rd9, %rd12;
	ld.global.f64 	%fd14, [%rd13];
	cvt.rzi.s32.f64 	%r52, %fd14;
	mad.lo.s32 	%r53, %r36, %r19, %r2;
	add.s32 	%r54, %r53, %r9;
	mul.wide.s32 	%rd14, %r54, 8;
	add.s64 	%rd15, %rd9, %rd14;
	ld.global.f64 	%fd15, [%rd15];
	cvt.rzi.s32.f64 	%r55, %fd15;
	mad.lo.s32 	%r56, %r39, %r19, %r2;
	add.s32 	%r57, %r56, %r9;
	mul.wide.s32 	%rd16, %r57, 8;
	add.s64 	%rd17, %rd9, %rd16;
	ld.global.f64 	%fd16, [%rd17];
	cvt.rzi.s32.f64 	%r58, %fd16;
	add.s32 	%r10, %r47, %r2;
	mad.lo.s32 	%r59, %r97, %r23, %r10;
	add.s32 	%r60, %r59, %r46;
	mul.wide.s32 	%rd18, %r60, 8;
	add.s64 	%rd19, %rd9, %rd18;
	ld.global.f64 	%fd17, [%rd19];
	cvt.rzi.s32.f64 	%r61, %fd17;
	mad.lo.s32 	%r62, %r98, %r23, %r10;
	add.s32 	%r63, %r62, %r46;
	mul.wide.s32 	%rd20, %r63, 8;
	add.s64 	%rd21, %rd9, %rd20;
	ld.global.f64 	%fd18, [%rd21];
	cvt.rzi.s32.f64 	%r64, %fd18;
	add.s64 	%rd22, %rd8, %rd10;
	ld.global.f64 	%fd19, [%rd22];
	cvt.rzi.s32.f64 	%r65, %fd19;
	add.s64 	%rd23, %rd8, %rd12;
	ld.global.f64 	%fd20, [%rd23];
	cvt.rzi.s32.f64 	%r66, %fd20;
	add.s64 	%rd24, %rd8, %rd14;
	ld.global.f64 	%fd21, [%rd24];
	cvt.rzi.s32.f64 	%r67, %fd21;
	add.s64 	%rd25, %rd8, %rd16;
	ld.global.f64 	%fd22, [%rd25];
	cvt.rzi.s32.f64 	%r68, %fd22;
	add.s64 	%rd26, %rd8, %rd18;
	ld.global.f64 	%fd23, [%rd26];
	cvt.rzi.s32.f64 	%r69, %fd23;
	add.s64 	%rd27, %rd8, %rd20;
	ld.global.f64 	%fd24, [%rd27];
	cvt.rzi.s32.f64 	%r70, %fd24;
	add.s64 	%rd28, %rd7, %rd10;
	ld.global.f64 	%fd25, [%rd28];
	cvt.rzi.s32.f64 	%r71, %fd25;
	add.s64 	%rd29, %rd7, %rd12;
	ld.global.f64 	%fd26, [%rd29];
	cvt.rzi.s32.f64 	%r72, %fd26;
	add.s64 	%rd30, %rd7, %rd14;
	ld.global.f64 	%fd27, [%rd30];
	cvt.rzi.s32.f64 	%r73, %fd27;
	add.s64 	%rd31, %rd7, %rd16;
	ld.global.f64 	%fd28, [%rd31];
	cvt.rzi.s32.f64 	%r74, %fd28;
	add.s64 	%rd32, %rd7, %rd18;
	ld.global.f64 	%fd29, [%rd32];
	cvt.rzi.s32.f64 	%r75, %fd29;
	add.s64 	%rd33, %rd7, %rd20;
	ld.global.f64 	%fd30, [%rd33];
	cvt.rzi.s32.f64 	%r76, %fd30;
	sub.s32 	%r77, %r52, %r50;
	cvt.rn.f64.s32 	%fd1, %r77;
	sub.s32 	%r78, %r66, %r65;
	cvt.rn.f64.s32 	%fd2, %r78;
	sub.s32 	%r11, %r72, %r71;
	sub.s32 	%r79, %r58, %r55;
	cvt.rn.f64.s32 	%fd3, %r79;
	sub.s32 	%r80, %r68, %r67;
	cvt.rn.f64.s32 	%fd4, %r80;
	sub.s32 	%r12, %r74, %r73;
	sub.s32 	%r13, %r64, %r61;
	sub.s32 	%r14, %r70, %r69;
	sub.s32 	%r15, %r76, %r75;
	@%p4 bra 	$L__BB0_13;
	setp.gt.s32 	%p7, %r19, -1;
	setp.gt.s32 	%p9, %r20, -1;
	cvt.rn.f64.s32 	%fd31, %r15;
	cvt.rn.f64.s32 	%fd32, %r14;
	cvt.rn.f64.s32 	%fd33, %r13;
	cvt.rn.f64.s32 	%fd34, %r12;
	cvt.rn.f64.s32 	%fd35, %r11;
	selp.f64 	%fd36, 0d3FC0000000000000, 0d3FD0000000000000, %p6;
	selp.f64 	%fd37, %fd36, 0d3FD0000000000000, %p7;
	add.f64 	%fd38, %fd37, %fd37;
	selp.f64 	%fd39, %fd37, %fd38, %p5;
	selp.f64 	%fd40, %fd39, %fd38, %p9;
	setp.eq.s32 	%p11, %r97, %r4;
	setp.eq.s32 	%p12, %r98, %r4;
	add.f64 	%fd41, %fd40, %fd40;
	selp.f64 	%fd42, %fd41, %fd40, %p12;
	selp.f64 	%fd43, %fd41, %fd42, %p11;
	mul.f64 	%fd44, %fd2, %fd34;
	mul.f64 	%fd45, %fd4, %fd35;
	sub.f64 	%fd46, %fd44, %fd45;
	mul.f64 	%fd47, %fd3, %fd35;
	mul.f64 	%fd48, %fd1, %fd34;
	sub.f64 	%fd49, %fd47, %fd48;
	mul.f64 	%fd50, %fd1, %fd4;
	mul.f64 	%fd51, %fd3, %fd2;
	sub.f64 	%fd52, %fd50, %fd51;
	mul.f64 	%fd53, %fd49, %fd32;
	fma.rn.f64 	%fd54, %fd46, %fd33, %fd53;
	fma.rn.f64 	%fd55, %fd52, %fd31, %fd54;
	mul.f64 	%fd5, %fd43, %fd55;
	add.s32 	%r81, %r10, %r9;
	mul.wide.s32 	%rd34, %r81, 8;
	add.s64 	%rd2, %rd1, %rd34;
	abs.f64 	%fd6, %fd5;
	{
	.reg .b32 %temp; 
	mov.b64 	{%temp, %r16}, %fd6;
	}
	mov.f64 	%fd56, 0d3FD5555555555555;
	{
	.reg .b32 %temp; 
	mov.b64 	{%temp, %r17}, %fd56;
	}
	and.b32  	%r18, %r17, 2146435072;
	setp.neu.f64 	%p13, %fd5, 0d0000000000000000;
	@%p13 bra 	$L__BB0_6;
	setp.eq.s32 	%p15, %r18, 1127219200;
	selp.b32 	%r82, %r16, 0, %p15;
	setp.lt.s32 	%p16, %r17, 0;
	or.b32  	%r83, %r82, 2146435072;
	selp.b32 	%r84, %r83, %r82, %p16;
	mov.b32 	%r85, 0;
	mov.b64 	%fd74, {%r85, %r84};
	bra.uni 	$L__BB0_7;
$L__BB0_6:
	{ // callseq 0, 0
	.param .b64 param0;
	st.param.f64 	[param0], %fd6;
	.param .b64 retval0;
	call.uni (retval0), 
	__internal_accurate_pow, 
	(
	param0
	);
	ld.param.f64 	%fd57, [retval0];
	} // callseq 0
	setp.lt.s32 	%p14, %r16, 0;
	selp.f64 	%fd74, 0dFFF8000000000000, %fd57, %p14;
$L__BB0_7:
	add.f64 	%fd59, %fd6, 0d3FD5555555555555;
	{
	.reg .b32 %temp; 
	mov.b64 	{%temp, %r86}, %fd59;
	}
	and.b32  	%r87, %r86, 2146435072;
	setp.ne.s32 	%p17, %r87, 2146435072;
	@%p17 bra 	$L__BB0_12;
	setp.num.f64 	%p18, %fd5, %fd5;
	@%p18 bra 	$L__BB0_10;
	mov.f64 	%fd60, 0d3FD5555555555555;
	add.rn.f64 	%fd74, %fd6, %fd60;
	bra.uni 	$L__BB0_12;
$L__BB0_10:
	setp.neu.f64 	%p19, %fd6, 0d7FF0000000000000;
	@%p19 bra 	$L__BB0_12;
	setp.eq.s32 	%p20, %r18, 1127219200;
	setp.lt.s32 	%p21, %r17, 0;
	selp.b32 	%r89, 0, 2146435072, %p21;
	setp.lt.s32 	%p22, %r16, 0;
	and.b32  	%r90, %r17, 2147483647;
	setp.ne.s32 	%p23, %r90, 1071644672;
	or.b32  	%r91, %r89, -2147483648;
	selp.b32 	%r92, %r91, %r89, %p23;
	selp.b32 	%r93, %r92, %r89, %p20;
	selp.b32 	%r94, %r93, %r89, %p22;
	mov.b32 	%r95, 0;
	mov.b64 	%fd74, {%r95, %r94};
$L__BB0_12:
	setp.eq.f64 	%p24, %fd6, 0d3FF0000000000000;
	selp.f64 	%fd61, 0d3FF0000000000000, %fd74, %p24;
	st.global.f64 	[%rd2], %fd61;
	bra.uni 	$L__BB0_14;
$L__BB0_13:
	setp.gt.s32 	%p25, %r19, -1;
	setp.gt.s32 	%p26, %r2, 1;
	setp.gt.s32 	%p27, %r20, -1;
	setp.gt.s32 	%p28, %r3, 1;
	selp.f64 	%fd62, 0d3FD0000000000000, 0d3FE0000000000000, %p26;
	selp.f64 	%fd63, %fd62, 0d3FE0000000000000, %p25;
	add.f64 	%fd64, %fd63, %fd63;
	selp.f64 	%fd65, %fd63, %fd64, %p28;
	selp.f64 	%fd66, %fd65, %fd64, %p27;
	mul.f64 	%fd67, %fd1, %fd4;
	mul.f64 	%fd68, %fd3, %fd2;
	sub.f64 	%fd69, %fd67, %fd68;
	abs.f64 	%fd70, %fd69;
	mul.f64 	%fd71, %fd66, %fd70;
	cvt.rn.f32.f64 	%f1, %fd71;
	sqrt.rn.f32 	%f2, %f1;
	cvt.f64.f32 	%fd72, %f2;
	add.s32 	%r96, %r10, %r9;
	mul.wide.s32 	%rd35, %r96, 8;
	add.s64 	%rd36, %rd1, %rd35;
	st.global.f64 	[%rd36], %fd72;
$L__BB0_14:
	ret;

}
	// .globl	_Z21compute_mesh_h_kernelPdS_S_S_iiiiidiii
.visible .entry _Z21compute_mesh_h_kernelPdS_S_S_iiiiidiii(
	.param .u64 .ptr .align 1 _Z21compute_mesh_h_kernelPdS_S_S_iiiiidiii_param_0,
	.param .u64 .ptr .align 1 _Z21compute_mesh_h_kernelPdS_S_S_iiiiidiii_param_1,
	.param .u64 .ptr .align 1 _Z21compute_mesh_h_kernelPdS_S_S_iiiiidiii_param_2,
	.param .u64 .ptr .align 1 _Z21compute_mesh_h_kernelPdS_S_S_iiiiidiii_param_3,
	.param .u32 _Z21compute_mesh_h_kernelPdS_S_S_iiiiidiii_param_4,
	.param .u32 _Z21compute_mesh_h_kernelPdS_S_S_iiiiidiii_param_5,
	.param .u32 _Z21compute_mesh_h_kernelPdS_S_S_iiiiidiii_param_6,
	.param .u32 _Z21compute_mesh_h_kernelPdS_S_S_iiiiidiii_param_7,
	.param .u32 _Z21compute_mesh_h_kernelPdS_S_S_iiiiidiii_param_8,
	.param .f64 _Z21compute_mesh_h_kernelPdS_S_S_iiiiidiii_param_9,
	.param .u32 _Z21compute_mesh_h_kernelPdS_S_S_iiiiidiii_param_10,
	.param .u32 _Z21compute_mesh_h_kernelPdS_S_S_iiiiidiii_param_11,
	.param .u32 _Z21compute_mesh_h_kernelPdS_S_S_iiiiidiii_param_12
)
{
	.local .align 16 .b8 	__local_depot1[192];
	.reg .b64 	%SP;
	.reg .b64 	%SPL;
	.reg .pred 	%p<42>;
	.reg .b32 	%r<56>;
	.reg .b32 	%f<31>;
	.reg .b64 	%rd<90>;
	.reg .b64 	%fd<290>;

	mov.u64 	%SPL, __local_depot1;
	ld.param.u64 	%rd20, [_Z21compute_mesh_h_kernelPdS_S_S_iiiiidiii_param_0];
	ld.param.u64 	%rd21, [_Z21compute_mesh_h_kernelPdS_S_S_iiiiidiii_param_1];
	ld.param.u64 	%rd22, [_Z21compute_mesh_h_kernelPdS_S_S_iiiiidiii_param_2];
	ld.param.u64 	%rd23, [_Z21compute_mesh_h_kernelPdS_S_S_iiiiidiii_param_3];
	ld.param.u32 	%r27, [_Z21compute_mesh_h_kernelPdS_S_S_iiiiidiii_param_4];
	ld.param.u32 	%r20, [_Z21compute_mesh_h_kernelPdS_S_S_iiiiidiii_param_5];
	ld.param.u32 	%r21, [_Z21compute_mesh_h_kernelPdS_S_S_iiiiidiii_param_6];
	ld.param.u32 	%r22, [_Z21compute_mesh_h_kernelPdS_S_S_iiiiidiii_param_7];
	ld.param.u32 	%r23, [_Z21compute_mesh_h_kernelPdS_S_S_iiiiidiii_param_8];
	ld.param.f64 	%fd40, [_Z21compute_mesh_h_kernelPdS_S_S_iiiiidiii_param_9];
	ld.param.u32 	%r24, [_Z21compute_mesh_h_kernelPdS_S_S_iiiiidiii_param_10];
	ld.param.u32 	%r25, [_Z21compute_mesh_h_kernelPdS_S_S_iiiiidiii_param_11];
	ld.param.u32 	%r26, [_Z21compute_mesh_h_kernelPdS_S_S_iiiiidiii_param_12];
	add.u64 	%rd1, %SPL, 0;
	add.u64 	%rd2, %SPL, 64;
	add.u64 	%rd3, %SPL, 128;
	mov.u32 	%r28, %ctaid.x;
	mov.u32 	%r29, %ntid.x;
	mov.u32 	%r30, %tid.x;
	mad.lo.s32 	%r1, %r28, %r29, %r30;
	setp.ge.s32 	%p1, %r1, %r27;
	@%p1 bra 	$L__BB1_47;
	cvta.to.global.u64 	%rd27, %rd21;
	cvta.to.global.u64 	%rd28, %rd22;
	mul.lo.s32 	%r2, %r26, %r1;
	mul.wide.s32 	%rd29, %r2, 8;
	add.s64 	%rd4, %rd27, %rd29;
	ld.global.f64 	%fd41, [%rd4];
	add.s32 	%r31, %r20, -1;
	mul.wide.s32 	%rd5, %r31, 8;
	add.s64 	%rd30, %rd4, %rd5;
	ld.global.f64 	%fd42, [%rd30];
	st.local.v2.f64 	[%rd1], {%fd41, %fd42};
	add.s32 	%r32, %r21, -1;
	mul.lo.s32 	%r33, %r32, %r20;
	mul.wide.s32 	%rd6, %r33, 8;
	add.s64 	%rd31, %rd4, %rd6;
	ld.global.f64 	%fd43, [%rd31];
	add.s64 	%rd32, %rd31, %rd5;
	ld.global.f64 	%fd44, [%rd32];
	st.local.v2.f64 	[%rd1+16], {%fd43, %fd44};
	add.s64 	%rd7, %rd28, %rd29;
	ld.global.f64 	%fd45, [%rd7];
	add.s64 	%rd33, %rd7, %rd5;
	ld.global.f64 	%fd46, [%rd33];
	st.local.v2.f64 	[%rd2], {%fd45, %fd46};
	add.s64 	%rd34, %rd7, %rd6;
	ld.global.f64 	%fd47, [%rd34];
	add.s64 	%rd35, %rd34, %rd5;
	ld.global.f64 	%fd48, [%rd35];
	st.local.v2.f64 	[%rd2+16], {%fd47, %fd48};
	setp.eq.s32 	%p2, %r23, 0;
	@%p2 bra 	$L__BB1_3;
	add.s32 	%r34, %r22, -1;
	mul.lo.s32 	%r35, %r25, %r34;
	mul.wide.s32 	%rd36, %r35, 8;
	add.s64 	%rd37, %rd4, %rd36;
	ld.global.f64 	%fd49, [%rd37];
	add.s64 	%rd38, %rd37, %rd5;
	ld.global.f64 	%fd50, [%rd38];
	st.local.v2.f64 	[%rd1+32], {%fd49, %fd50};
	add.s64 	%rd39, %rd37, %rd6;
	ld.global.f64 	%fd51, [%rd39];
	add.s64 	%rd40, %rd39, %rd5;
	ld.global.f64 	%fd52, [%rd40];
	st.local.v2.f64 	[%rd1+48], {%fd51, %fd52};
	add.s64 	%rd41, %rd7, %rd36;
	ld.global.f64 	%fd53, [%rd41];
	add.s64 	%rd42, %rd41, %rd5;
	ld.global.f64 	%fd54, [%rd42];
	st.local.v2.f64 	[%rd2+32], {%fd53, %fd54};
	add.s64 	%rd43, %rd41, %rd6;
	ld.global.f64 	%fd55, [%rd43];
	add.s64 	%rd44, %rd43, %rd5;
	ld.global.f64 	%fd56, [%rd44];
	st.local.v2.f64 	[%rd2+48], {%fd55, %fd56};
	cvta.to.global.u64 	%rd45, %rd23;
	add.s64 	%rd47, %rd45, %rd29;
	ld.global.f64 	%fd57, [%rd47];
	add.s64 	%rd48, %rd47, %rd5;
	ld.global.f64 	%fd58, [%rd48];
	st.local.v2.f64 	[%rd3], {%fd57, %fd58};
	add.s64 	%rd49, %rd47, %rd6;
	ld.global.f64 	%fd59, [%rd49];
	add.s64 	%rd50, %rd49, %rd5;
	ld.global.f64 	%fd60, [%rd50];
	st.local.v2.f64 	[%rd3+16], {%fd59, %fd60};
	add.s64 	%rd51, %rd47, %rd36;
	ld.global.f64 	%fd61, [%rd51];
	add.s64 	%rd52, %rd51, %rd5;
	ld.global.f64 	%fd62, [%rd52];
	st.local.v2.f64 	[%rd3+32], {%fd61, %fd62};
	add.s64 	%rd53, %rd51, %rd6;
	ld.global.f64 	%fd63, [%rd53];
	add.s64 	%rd54, %rd53, %rd5;
	ld.global.f64 	%fd64, [%rd54];
	st.local.v2.f64 	[%rd3+48], {%fd63, %fd64};
$L__BB1_3:
	setp.lt.s32 	%p3, %r24, 1;
	mov.f64 	%fd268, 0d479E17B84357691B;
	@%p3 bra 	$L__BB1_46;
	and.b32  	%r3, %r24, 7;
	add.s32 	%r4, %r3, -1;
	and.b32  	%r5, %r24, 3;
	and.b32  	%r6, %r24, 2147483640;
	and.b32  	%r7, %r24, 1;
	add.s64 	%rd8, %rd1, 32;
	add.s64 	%rd9, %rd2, 32;
	mov.b32 	%r50, 0;
	mov.f64 	%fd268, 0d479E17B84357691B;
$L__BB1_5:
	setp.lt.u32 	%p4, %r24, 8;
	mul.wide.u32 	%rd55, %r50, 8;
	add.s64 	%rd10, %rd1, %rd55;
	add.s64 	%rd11, %rd2, %rd55;
	add.s64 	%rd12, %rd3, %rd55;
	mov.b32 	%r54, 0;
	@%p4 bra 	$L__BB1_24;
	add.s64 	%rd87, %rd3, 32;
	neg.s32 	%r51, %r50;
	mov.b32 	%r52, 0;
	mov.u64 	%rd88, %rd9;
	mov.u64 	%rd89, %rd8;
$L__BB1_7:
	.pragma "nounroll";
	setp.eq.s32 	%p5, %r51, 0;
	@%p5 bra 	$L__BB1_9;
	ld.local.f64 	%fd68, [%rd89+-32];
	ld.local.f64 	%fd69, [%rd10];
	sub.f64 	%fd70, %fd68, %fd69;
	ld.local.f64 	%fd71, [%rd88+-32];
	ld.local.f64 	%fd72, [%rd11];
	sub.f64 	%fd73, %fd71, %fd72;
	ld.local.f64 	%fd74, [%rd87+-32];
	ld.local.f64 	%fd75, [%rd12];
	sub.f64 	%fd76, %fd74, %fd75;
	mul.f64 	%fd77, %fd73, %fd73;
	fma.rn.f64 	%fd78, %fd70, %fd70, %fd77;
	fma.rn.f64 	%fd79, %fd76, %fd76, %fd78;
	cvt.rn.f32.f64 	%f1, %fd79;
	sqrt.rn.f32 	%f2, %f1;
	cvt.f64.f32 	%fd80, %f2;
	setp.gt.f64 	%p6, %fd268, %fd80;
	selp.f64 	%fd268, %fd80, %fd268, %p6;
$L__BB1_9:
	add.s32 	%r39, %r52, 1;
	setp.eq.s32 	%p7, %r39, %r50;
	@%p7 bra 	$L__BB1_11;
	ld.local.f64 	%fd81, [%rd89+-24];
	ld.local.f64 	%fd82, [%rd10];
	sub.f64 	%fd83, %fd81, %fd82;
	ld.local.f64 	%fd84, [%rd88+-24];
	ld.local.f64 	%fd85, [%rd11];
	sub.f64 	%fd86, %fd84, %fd85;
	ld.local.f64 	%fd87, [%rd87+-24];
	ld.local.f64 	%fd88, [%rd12];
	sub.f64 	%fd89, %fd87, %fd88;
	mul.f64 	%fd90, %fd86, %fd86;
	fma.rn.f64 	%fd91, %fd83, %fd83, %fd90;
	fma.rn.f64 	%fd92, %fd89, %fd89, %fd91;
	cvt.rn.f32.f64 	%f3, %fd92;
	sqrt.rn.f32 	%f4, %f3;
	cvt.f64.f32 	%fd93, %f4;
	setp.gt.f64 	%p8, %fd268, %fd93;
	selp.f64 	%fd268, %fd93, %fd268, %p8;
$L__BB1_11:
	add.s32 	%r40, %r52, 2;
	setp.eq.s32 	%p9, %r40, %r50;
	@%p9 bra 	$L__BB1_13;
	ld.local.f64 	%fd94, [%rd89+-16];
	ld.local.f64 	%fd95, [%rd10];
	sub.f64 	%fd96, %fd94, %fd95;
	ld.local.f64 	%fd97, [%rd88+-16];
	ld.local.f64 	%fd98, [%rd11];
	sub.f64 	%fd99, %fd97, %fd98;
	ld.local.f64 	%fd100, [%rd87+-16];
	ld.local.f64 	%fd101, [%rd12];
	sub.f64 	%fd102, %fd100, %fd101;
	mul.f64 	%fd103, %fd99, %fd99;
	fma.rn.f64 	%fd104, %fd96, %fd96, %fd103;
	fma.rn.f64 	%fd105, %fd102, %fd102, %fd104;
	cvt.rn.f32.f64 	%f5, %fd105;
	sqrt.rn.f32 	%f6, %f5;
	cvt.f64.f32 	%fd106, %f6;
	setp.gt.f64 	%p10, %fd268, %fd106;
	selp.f64 	%fd268, %fd106, %fd268, %p10;
$L__BB1_13:
	add.s32 	%r41, %r52, 3;
	setp.eq.s32 	%p11, %r41, %r50;
	@%p11 bra 	$L__BB1_15;
	ld.local.f64 	%fd107, [%rd89+-8];
	ld.local.f64 	%fd108, [%rd10];
	sub.f64 	%fd109, %fd107, %fd108;
	ld.local.f64 	%fd110, [%rd88+-8];
	ld.local.f64 	%fd111, [%rd11];
	sub.f64 	%fd112, %fd110, %fd111;
	ld.local.f64 	%fd113, [%rd87+-8];
	ld.local.f64 	%fd114, [%rd12];
	sub.f64 	%fd115, %fd113, %fd114;
	mul.f64 	%fd116, %fd112, %fd112;
	fma.rn.f64 	%fd117, %fd109, %fd109, %fd116;
	fma.rn.f64 	%fd118, %fd115, %fd115, %fd117;
	cvt.rn.f32.f64 	%f7, %fd118;
	sqrt.rn.f32 	%f8, %f7;
	cvt.f64.f32 	%fd119, %f8;
	setp.gt.f64 	%p12, %fd268, %fd119;
	selp.f64 	%fd268, %fd119, %fd268, %p12;
$L__BB1_15:
	add.s32 	%r42, %r52, 4;
	setp.eq.s32 	%p13, %r42, %r50;
	@%p13 bra 	$L__BB1_17;
	ld.local.f64 	%fd120, [%rd89];
	ld.local.f64 	%fd121, [%rd10];
	sub.f64 	%fd122, %fd120, %fd121;
	ld.local.f64 	%fd123, [%rd88];
	ld.local.f64 	%fd124, [%rd11];
	sub.f64 	%fd125, %fd123, %fd124;
	ld.local.f64 	%fd126, [%rd87];
	ld.local.f64 	%fd127, [%rd12];
	sub.f64 	%fd128, %fd126, %fd127;
	mul.f64 	%fd129, %fd125, %fd125;
	fma.rn.f64 	%fd130, %fd122, %fd122, %fd129;
	fma.rn.f64 	%fd131, %fd128, %fd128, %fd130;
	cvt.rn.f32.f64 	%f9, %fd131;
	sqrt.rn.f32 	%f10, %f9;
	cvt.f64.f32 	%fd132, %f10;
	setp.gt.f64 	%p14, %fd268, %fd132;
	selp.f64 	%fd268, %fd132, %fd268, %p14;
$L__BB1_17:
	add.s32 	%r43, %r52, 5;
	setp.eq.s32 	%p15, %r43, %r50;
	@%p15 bra 	$L__BB1_19;
	ld.local.f64 	%fd133, [%rd89+8];
	ld.local.f64 	%fd134, [%rd10];
	sub.f64 	%fd135, %fd133, %fd134;
	ld.local.f64 	%fd136, [%rd88+8];
	ld.local.f64 	%fd137, [%rd11];
	sub.f64 	%fd138, %fd136, %fd137;
	ld.local.f64 	%fd139, [%rd87+8];
	ld.local.f64 	%fd140, [%rd12];
	sub.f64 	%fd141, %fd139, %fd140;
	mul.f64 	%fd142, %fd138, %fd138;
	fma.rn.f64 	%fd143, %fd135, %fd135, %fd142;
	fma.rn.f64 	%fd144, %fd141, %fd141, %fd143;
	cvt.rn.f32.f64 	%f11, %fd144;
	sqrt.rn.f32 	%f12, %f11;
	cvt.f64.f32 	%fd145, %f12;
	setp.gt.f64 	%p16, %fd268, %fd145;
	selp.f64 	%fd268, %fd145, %fd268, %p16;
$L__BB1_19:
	add.s32 	%r44, %r52, 6;
	setp.eq.s32 	%p17, %r44, %r50;
	@%p17 bra 	$L__BB1_21;
	ld.local.f64 	%fd146, [%rd89+16];
	ld.local.f64 	%fd147, [%rd10];
	sub.f64 	%fd148, %fd146, %fd147;
	ld.local.f64 	%fd149, [%rd88+16];
	ld.local.f64 	%fd150, [%rd11];
	sub.f64 	%fd151, %fd149, %fd150;
	ld.local.f64 	%fd152, [%rd87+16];
	ld.local.f64 	%fd153, [%rd12];
	sub.f64 	%fd154, %fd152, %fd153;
	mul.f64 	%fd155, %fd151, %fd151;
	fma.rn.f64 	%fd156, %fd148, %fd148, %fd155;
	fma.rn.f64 	%fd157, %fd154, %fd154, %fd156;
	cvt.rn.f32.f64 	%f13, %fd157;
	sqrt.rn.f32 	%f14, %f13;
	cvt.f64.f32 	%fd158, %f14;
	setp.gt.f64 	%p18, %fd268, %fd158;
	selp.f64 	%fd268, %fd158, %fd268, %p18;
$L__BB1_21:
	add.s32 	%r45, %r52, 7;
	setp.eq.s32 	%p19, %r45, %r50;
	@%p19 bra 	$L__BB1_23;
	ld.local.f64 	%fd159, [%rd89+24];
	ld.local.f64 	%fd160, [%rd10];
	sub.f64 	%fd161, %fd159, %fd160;
	ld.local.f64 	%fd162, [%rd88+24];
	ld.local.f64 	%fd163, [%rd11];
	sub.f64 	%fd164, %fd162, %fd163;
	ld.local.f64 	%fd165, [%rd87+24];
	ld.local.f64 	%fd166, [%rd12];
	sub.f64 	%fd167, %fd165, %fd166;
	mul.f64 	%fd168, %fd164, %fd164;
	fma.rn.f64 	%fd169, %fd161, %fd161, %fd168;
	fma.rn.f64 	%fd170, %fd167, %fd167, %fd169;
	cvt.rn.f32.f64 	%f15, %fd170;
	sqrt.rn.f32 	%f16, %f15;
	cvt.f64.f32 	%fd171, %f16;
	setp.gt.f64 	%p20, %fd268, %fd171;
	selp.f64 	%fd268, %fd171, %fd268, %p20;
$L__BB1_23:
	add.s32 	%r52, %r52, 8;
	add.s32 	%r51, %r51, 8;
	add.s64 	%rd89, %rd89, 64;
	add.s64 	%rd88, %rd88, 64;
	add.s64 	%rd87, %rd87, 64;
	setp.ne.s32 	%p21, %r52, %r6;
	mov.u32 	%r54, %r6;
	@%p21 bra 	$L__BB1_7;
$L__BB1_24:
	setp.eq.s32 	%p22, %r3, 0;
	@%p22 bra 	$L__BB1_45;
	setp.lt.u32 	%p23, %r4, 3;
	@%p23 bra 	$L__BB1_35;
	setp.eq.s32 	%p24, %r54, %r50;
	@%p24 bra 	$L__BB1_28;
	mul.wide.u32 	%rd56, %r54, 8;
	add.s64 	%rd57, %rd1, %rd56;
	ld.local.f64 	%fd173, [%rd57];
	ld.local.f64 	%fd174, [%rd10];
	sub.f64 	%fd175, %fd173, %fd174;
	add.s64 	%rd58, %rd2, %rd56;
	ld.local.f64 	%fd176, [%rd58];
	ld.local.f64 	%fd177, [%rd11];
	sub.f64 	%fd178, %fd176, %fd177;
	add.s64 	%rd59, %rd3, %rd56;
	ld.local.f64 	%fd179, [%rd59];
	ld.local.f64 	%fd180, [%rd12];
	sub.f64 	%fd181, %fd179, %fd180;
	mul.f64 	%fd182, %fd178, %fd178;
	fma.rn.f64 	%fd183, %fd175, %fd175, %fd182;
	fma.rn.f64 	%fd184, %fd181, %fd181, %fd183;
	cvt.rn.f32.f64 	%f17, %fd184;
	sqrt.rn.f32 	%f18, %f17;
	cvt.f64.f32 	%fd185, %f18;
	setp.gt.f64 	%p25, %fd268, %fd185;
	selp.f64 	%fd268, %fd185, %fd268, %p25;
$L__BB1_28:
	add.s32 	%r46, %r54, 1;
	setp.eq.s32 	%p26, %r46, %r50;
	@%p26 bra 	$L__BB1_30;
	mul.wide.u32 	%rd60, %r54, 8;
	add.s64 	%rd61, %rd1, %rd60;
	ld.local.f64 	%fd186, [%rd61+8];
	ld.local.f64 	%fd187, [%rd10];
	sub.f64 	%fd188, %fd186, %fd187;
	add.s64 	%rd62, %rd2, %rd60;
	ld.local.f64 	%fd189, [%rd62+8];
	ld.local.f64 	%fd190, [%rd11];
	sub.f64 	%fd191, %fd189, %fd190;
	add.s64 	%rd63, %rd3, %rd60;
	ld.local.f64 	%fd192, [%rd63+8];
	ld.local.f64 	%fd193, [%rd12];
	sub.f64 	%fd194, %fd192, %fd193;
	mul.f64 	%fd195, %fd191, %fd191;
	fma.rn.f64 	%fd196, %fd188, %fd188, %fd195;
	fma.rn.f64 	%fd197, %fd194, %fd194, %fd196;
	cvt.rn.f32.f64 	%f19, %fd197;
	sqrt.rn.f32 	%f20, %f19;
	cvt.f64.f32 	%fd198, %f20;
	setp.gt.f64 	%p27, %fd268, %fd198;
	selp.f64 	%fd268, %fd198, %fd268, %p27;
$L__BB1_30:
	add.s32 	%r47, %r54, 2;
	setp.eq.s32 	%p28, %r47, %r50;
	@%p28 bra 	$L__BB1_32;
	mul.wide.u32 	%rd64, %r54, 8;
	add.s64 	%rd65, %rd1, %rd64;
	ld.local.f64 	%fd199, [%rd65+16];
	ld.local.f64 	%fd200, [%rd10];
	sub.f64 	%fd201, %fd199, %fd200;
	add.s64 	%rd66, %rd2, %rd64;
	ld.local.f64 	%fd202, [%rd66+16];
	ld.local.f64 	%fd203, [%rd11];
	sub.f64 	%fd204, %fd202, %fd203;
	add.s64 	%rd67, %rd3, %rd64;
	ld.local.f64 	%fd205, [%rd67+16];
	ld.local.f64 	%fd206, [%rd12];
	sub.f64 	%fd207, %fd205, %fd206;
	mul.f64 	%fd208, %fd204, %fd204;
	fma.rn.f64 	%fd209, %fd201, %fd201, %fd208;
	fma.rn.f64 	%fd210, %fd207, %fd207, %fd209;
	cvt.rn.f32.f64 	%f21, %fd210;
	sqrt.rn.f32 	%f22, %f21;
	cvt.f64.f32 	%fd211, %f22;
	setp.gt.f64 	%p29, %fd268, %fd211;
	selp.f64 	%fd268, %fd211, %fd268, %p29;
$L__BB1_32:
	add.s32 	%r48, %r54, 3;
	setp.eq.s32 	%p30, %r48, %r50;
	@%p30 bra 	$L__BB1_34;
	mul.wide.u32 	%rd68, %r54, 8;
	add.s64 	%rd69, %rd1, %rd68;
	ld.local.f64 	%fd212, [%rd69+24];
	ld.local.f64 	%fd213, [%rd10];
	sub.f64 	%fd214, %fd212, %fd213;
	add.s64 	%rd70, %rd2, %rd68;
	ld.local.f64 	%fd215, [%rd70+24];
	ld.local.f64 	%fd216, [%rd11];
	sub.f64 	%fd217, %fd215, %fd216;
	add.s64 	%rd71, %rd3, %rd68;
	ld.local.f64 	%fd218, [%rd71+24];
	ld.local.f64 	%fd219, [%rd12];
	sub.f64 	%fd220, %fd218, %fd219;
	mul.f64 	%fd221, %fd217, %fd217;
	fma.rn.f64 	%fd222, %fd214, %fd214, %fd221;
	fma.rn.f64 	%fd223, %fd220, %fd220, %fd222;
	cvt.rn.f32.f64 	%f23, %fd223;
	sqrt.rn.f32 	%f24, %f23;
	cvt.f64.f32 	%fd224, %f24;
	setp.gt.f64 	%p31, %fd268, %fd224;
	selp.f64 	%fd268, %fd224, %fd268, %p31;
$L__BB1_34:
	add.s32 	%r54, %r54, 4;
$L__BB1_35:
	setp.eq.s32 	%p32, %r5, 0;
	@%p32 bra 	$L__BB1_45;
	setp.eq.s32 	%p33, %r5, 1;
	@%p33 bra 	$L__BB1_42;
	setp.eq.s32 	%p34, %r54, %r50;
	@%p34 bra 	$L__BB1_39;
	mul.wide.u32 	%rd72, %r54, 8;
	add.s64 	%rd73, %rd1, %rd72;
	ld.local.f64 	%fd226, [%rd73];
	ld.local.f64 	%fd227, [%rd10];
	sub.f64 	%fd228, %fd226, %fd227;
	add.s64 	%rd74, %rd2, %rd72;
	ld.local.f64 	%fd229, [%rd74];
	ld.local.f64 	%fd230, [%rd11];
	sub.f64 	%fd231, %fd229, %fd230;
	add.s64 	%rd75, %rd3, %rd72;
	ld.local.f64 	%fd232, [%rd75];
	ld.local.f64 	%fd233, [%rd12];
	sub.f64 	%fd234, %fd232, %fd233;
	mul.f64 	%fd235, %fd231, %fd231;
	fma.rn.f64 	%fd236, %fd228, %fd228, %fd235;
	fma.rn.f64 	%fd237, %fd234, %fd234, %fd236;
	cvt.rn.f32.f64 	%f25, %fd237;
	sqrt.rn.f32 	%f26, %f25;
	cvt.f64.f32 	%fd238, %f26;
	setp.gt.f64 	%p35, %fd268, %fd238;
	selp.f64 	%fd268, %fd238, %fd268, %p35;
$L__BB1_39:
	add.s32 	%r49, %r54, 1;
	setp.eq.s32 	%p36, %r49, %r50;
	@%p36 bra 	$L__BB1_41;
	mul.wide.u32 	%rd76, %r54, 8;
	add.s64 	%rd77, %rd1, %rd76;
	ld.local.f64 	%fd239, [%rd77+8];
	ld.local.f64 	%fd240, [%rd10];
	sub.f64 	%fd241, %fd239, %fd240;
	add.s64 	%rd78, %rd2, %rd76;
	ld.local.f64 	%fd242, [%rd78+8];
	ld.local.f64 	%fd243, [%rd11];
	sub.f64 	%fd244, %fd242, %fd243;
	add.s64 	%rd79, %rd3, %rd76;
	ld.local.f64 	%fd245, [%rd79+8];
	ld.local.f64 	%fd246, [%rd12];
	sub.f64 	%fd247, %fd245, %fd246;
	mul.f64 	%fd248, %fd244, %fd244;
	fma.rn.f64 	%fd249, %fd241, %fd241, %fd248;
	fma.rn.f64 	%fd250, %fd247, %fd247, %fd249;
	cvt.rn.f32.f64 	%f27, %fd250;
	sqrt.rn.f32 	%f28, %f27;
	cvt.f64.f32 	%fd251, %f28;
	setp.gt.f64 	%p37, %fd268, %fd251;
	selp.f64 	%fd268, %fd251, %fd268, %p37;
$L__BB1_41:
	add.s32 	%r54, %r54, 2;
$L__BB1_42:
	setp.eq.s32 	%p38, %r7, 0;
	@%p38 bra 	$L__BB1_45;
	setp.eq.s32 	%p39, %r54, %r50;
	@%p39 bra 	$L__BB1_45;
	mul.wide.u32 	%rd80, %r54, 8;
	add.s64 	%rd81, %rd1, %rd80;
	ld.local.f64 	%fd252, [%rd81];
	ld.local.f64 	%fd253, [%rd10];
	sub.f64 	%fd254, %fd252, %fd253;
	add.s64 	%rd82, %rd2, %rd80;
	ld.local.f64 	%fd255, [%rd82];
	ld.local.f64 	%fd256, [%rd11];
	sub.f64 	%fd257, %fd255, %fd256;
	add.s64 	%rd83, %rd3, %rd80;
	ld.local.f64 	%fd258, [%rd83];
	ld.local.f64 	%fd259, [%rd12];
	sub.f64 	%fd260, %fd258, %fd259;
	mul.f64 	%fd261, %fd257, %fd257;
	fma.rn.f64 	%fd262, %fd254, %fd254, %fd261;
	fma.rn.f64 	%fd263, %fd260, %fd260, %fd262;
	cvt.rn.f32.f64 	%f29, %fd263;
	sqrt.rn.f32 	%f30, %f29;
	cvt.f64.f32 	%fd264, %f30;
	setp.gt.f64 	%p40, %fd268, %fd264;
	selp.f64 	%fd268, %fd264, %fd268, %p40;
$L__BB1_45:
	add.s32 	%r50, %r50, 1;
	setp.ne.s32 	%p41, %r50, %r24;
	@%p41 bra 	$L__BB1_5;
$L__BB1_46:
	mul.f64 	%fd265, %fd40, %fd268;
	cvta.to.global.u64 	%rd84, %rd20;
	mul.wide.s32 	%rd85, %r1, 8;
	add.s64 	%rd86, %rd84, %rd85;
	st.global.f64 	[%rd86], %fd265;
$L__BB1_47:
	ret;

}
.func  (.param .b64 func_retval0) __internal_accurate_pow(
	.param .b64 __internal_accurate_pow_param_0
)
{
	.reg .pred 	%p<8>;
	.reg .b32 	%r<49>;
	.reg .b32 	%f<3>;
	.reg .b64 	%fd<109>;

	ld.param.f64 	%fd10, [__internal_accurate_pow_param_0];
	{
	.reg .b32 %temp; 
	mov.b64 	{%temp, %r46}, %fd10;
	}
	{
	.reg .b32 %temp; 
	mov.b64 	{%r45, %temp}, %fd10;
	}
	shr.u32 	%r47, %r46, 20;
	setp.gt.u32 	%p1, %r46, 1048575;
	@%p1 bra 	$L__BB2_2;
	mul.f64 	%fd11, %fd10, 0d4350000000000000;
	{
	.reg .b32 %temp; 
	mov.b64 	{%temp, %r46}, %fd11;
	}
	{
	.reg .b32 %temp; 
	mov.b64 	{%r45, %temp}, %fd11;
	}
	shr.u32 	%r16, %r46, 20;
	add.s32 	%r47, %r16, -54;
$L__BB2_2:
	add.s32 	%r48, %r47, -1023;
	and.b32  	%r17, %r46, -2146435073;
	or.b32  	%r18, %r17, 1072693248;
	mov.b64 	%fd107, {%r45, %r18};
	setp.lt.u32 	%p2, %r18, 1073127583;
	@%p2 bra 	$L__BB2_4;
	{
	.reg .b32 %temp; 
	mov.b64 	{%r19, %temp}, %fd107;
	}
	{
	.reg .b32 %temp; 
	mov.b64 	{%temp, %r20}, %fd107;
	}
	add.s32 	%r21, %r20, -1048576;
	mov.b64 	%fd107, {%r19, %r21};
	add.s32 	%r48, %r47, -1022;
$L__BB2_4:
	add.f64 	%fd12, %fd107, 0dBFF0000000000000;
	add.f64 	%fd13, %fd107, 0d3FF0000000000000;
	rcp.approx.ftz.f64 	%fd14, %fd13;
	neg.f64 	%fd15, %fd13;
	fma.rn.f64 	%fd16, %fd15, %fd14, 0d3FF0000000000000;
	fma.rn.f64 	%fd17, %fd16, %fd16, %fd16;
	fma.rn.f64 	%fd18, %fd17, %fd14, %fd14;
	mul.f64 	%fd19, %fd12, %fd18;
	fma.rn.f64 	%fd20, %fd12, %fd18, %fd19;
	mul.f64 	%fd21, %fd20, %fd20;
	fma.rn.f64 	%fd22, %fd21, 0d3EB0F5FF7D2CAFE2, 0d3ED0F5D241AD3B5A;
	fma.rn.f64 	%fd23, %fd22, %fd21, 0d3EF3B20A75488A3F;
	fma.rn.f64 	%fd24, %fd23, %fd21, 0d3F1745CDE4FAECD5;
	fma.rn.f64 	%fd25, %fd24, %fd21, 0d3F3C71C7258A578B;
	fma.rn.f64 	%fd26, %fd25, %fd21, 0d3F6249249242B910;
	fma.rn.f64 	%fd27, %fd26, %fd21, 0d3F89999999999DFB;
	sub.f64 	%fd28, %fd12, %fd20;
	add.f64 	%fd29, %fd28, %fd28;
	neg.f64 	%fd30, %fd20;
	fma.rn.f64 	%fd31, %fd30, %fd12, %fd29;
	mul.f64 	%fd32, %fd18, %fd31;
	fma.rn.f64 	%fd33, %fd21, %fd27, 0d3FB5555555555555;
	mov.f64 	%fd34, 0d3FB5555555555555;
	sub.f64 	%fd35, %fd34, %fd33;
	fma.rn.f64 	%fd36, %fd21, %fd27, %fd35;
	add.f64 	%fd37, %fd36, 0dBC46A4CB00B9E7B0;
	add.f64 	%fd38, %fd33, %fd37;
	sub.f64 	%fd39, %fd33, %fd38;
	add.f64 	%fd40, %fd37, %fd39;
	mul.rn.f64 	%fd41, %fd20, %fd20;
	neg.f64 	%fd42, %fd41;
	fma.rn.f64 	%fd43, %fd20, %fd20, %fd42;
	{
	.reg .b32 %temp; 
	mov.b64 	{%r22, %temp}, %fd32;
	}
	{
	.reg .b32 %temp; 
	mov.b64 	{%temp, %r23}, %fd32;
	}
	add.s32 	%r24, %r23, 1048576;
	mov.b64 	%fd44, {%r22, %r24};
	fma.rn.f64 	%fd45, %fd20, %fd44, %fd43;
	mul.rn.f64 	%fd46, %fd41, %fd20;
	neg.f64 	%fd47, %fd46;
	fma.rn.f64 	%fd48, %fd41, %fd20, %fd47;
	fma.rn.f64 	%fd49, %fd41, %fd32, %fd48;
	fma.rn.f64 	%fd50, %fd45, %fd20, %fd49;
	mul.rn.f64 	%fd51, %fd38, %fd46;
	neg.f64 	%fd52, %fd51;
	fma.rn.f64 	%fd53, %fd38, %fd46, %fd52;
	fma.rn.f64 	%fd54, %fd38, %fd50, %fd53;
	fma.rn.f64 	%fd55, %fd40, %fd46, %fd54;
	add.f64 	%fd56, %fd51, %fd55;
	sub.f64 	%fd57, %fd51, %fd56;
	add.f64 	%fd58, %fd55, %fd57;
	add.f64 	%fd59, %fd20, %fd56;
	sub.f64 	%fd60, %fd20, %fd59;
	add.f64 	%fd61, %fd56, %fd60;
	add.f64 	%fd62, %fd58, %fd61;
	add.f64 	%fd63, %fd32, %fd62;
	add.f64 	%fd64, %fd59, %fd63;
	sub.f64 	%fd65, %fd59, %fd64;
	add.f64 	%fd66, %fd63, %fd65;
	xor.b32  	%r25, %r48, -2147483648;
	mov.b32 	%r26, 1127219200;
	mov.b64 	%fd67, {%r25, %r26};
	mov.b32 	%r27, -2147483648;
	mov.b64 	%fd68, {%r27, %r26};
	sub.f64 	%fd69, %fd67, %fd68;
	fma.rn.f64 	%fd70, %fd69, 0d3FE62E42FEFA39EF, %fd64;
	fma.rn.f64 	%fd71, %fd69, 0dBFE62E42FEFA39EF, %fd70;
	sub.f64 	%fd72, %fd71, %fd64;
	sub.f64 	%fd73, %fd66, %fd72;
	fma.rn.f64 	%fd74, %fd69, 0d3C7ABC9E3B39803F, %fd73;
	add.f64 	%fd75, %fd70, %fd74;
	sub.f64 	%fd76, %fd70, %fd75;
	add.f64 	%fd77, %fd74, %fd76;
	mov.f64 	%fd78, 0d3FD5555555555555;
	{
	.reg .b32 %temp; 
	mov.b64 	{%temp, %r28}, %fd78;
	}
	{
	.reg .b32 %temp; 
	mov.b64 	{%r29, %temp}, %fd78;
	}
	shl.b32 	%r30, %r28, 1;
	setp.gt.u32 	%p3, %r30, -33554433;
	and.b32  	%r31, %r28, -15728641;
	selp.b32 	%r32, %r31, %r28, %p3;
	mov.b64 	%fd79, {%r29, %r32};
	mul.rn.f64 	%fd80, %fd75, %fd79;
	neg.f64 	%fd81, %fd80;
	fma.rn.f64 	%fd82, %fd75, %fd79, %fd81;
	fma.rn.f64 	%fd83, %fd77, %fd79, %fd82;
	add.f64 	%fd4, %fd80, %fd83;
	sub.f64 	%fd84, %fd80, %fd4;
	add.f64 	%fd5, %fd83, %fd84;
	fma.rn.f64 	%fd85, %fd4, 0d3FF71547652B82FE, 0d4338000000000000;
	{
	.reg .b32 %temp; 
	mov.b64 	{%r13, %temp}, %fd85;
	}
	mov.f64 	%fd86, 0dC338000000000000;
	add.rn.f64 	%fd87, %fd85, %fd86;
	fma.rn.f64 	%fd88, %fd87, 0dBFE62E42FEFA39EF, %fd4;
	fma.rn.f64 	%fd89, %fd87, 0dBC7ABC9E3B39803F, %fd88;
	fma.rn.f64 	%fd90, %fd89, 0d3E5ADE1569CE2BDF, 0d3E928AF3FCA213EA;
	fma.rn.f64 	%fd91, %fd90, %fd89, 0d3EC71DEE62401315;
	fma.rn.f64 	%fd92, %fd91, %fd89, 0d3EFA01997C89EB71;
	fma.rn.f64 	%fd93, %fd92, %fd89, 0d3F2A01A014761F65;
	fma.rn.f64 	%fd94, %fd93, %fd89, 0d3F56C16C1852B7AF;
	fma.rn.f64 	%fd95, %fd94, %fd89, 0d3F81111111122322;
	fma.rn.f64 	%fd96, %fd95, %fd89, 0d3FA55555555502A1;
	fma.rn.f64 	%fd97, %fd96, %fd89, 0d3FC5555555555511;
	fma.rn.f64 	%fd98, %fd97, %fd89, 0d3FE000000000000B;
	fma.rn.f64 	%fd99, %fd98, %fd89, 0d3FF0000000000000;
	fma.rn.f64 	%fd100, %fd99, %fd89, 0d3FF0000000000000;
	{
	.reg .b32 %temp; 
	mov.b64 	{%r14, %temp}, %fd100;
	}
	{
	.reg .b32 %temp; 
	mov.b64 	{%temp, %r15}, %fd100;
	}
	shl.b32 	%r33, %r13, 20;
	add.s32 	%r34, %r33, %r15;
	mov.b64 	%fd108, {%r14, %r34};
	{
	.reg .b32 %temp; 
	mov.b64 	{%temp, %r35}, %fd4;
	}
	mov.b32 	%f2, %r35;
	abs.f32 	%f1, %f2;
	setp.lt.f32 	%p4, %f1, 0f4086232B;
	@%p4 bra 	$L__BB2_7;
	setp.lt.f64 	%p5, %fd4, 0d0000000000000000;
	add.f64 	%fd101, %fd4, 0d7FF0000000000000;
	selp.f64 	%fd108, 0d0000000000000000, %fd101, %p5;
	setp.geu.f32 	%p6, %f1, 0f40874800;
	@%p6 bra 	$L__BB2_7;
	shr.u32 	%r36, %r13, 31;
	add.s32 	%r37, %r13, %r36;
	shr.s32 	%r38, %r37, 1;
	shl.b32 	%r39, %r38, 20;
	add.s32 	%r40, %r15, %r39;
	mov.b64 	%fd102, {%r14, %r40};
	sub.s32 	%r41, %r13, %r38;
	shl.b32 	%r42, %r41, 20;
	add.s32 	%r43, %r42, 1072693248;
	mov.b32 	%r44, 0;
	mov.b64 	%fd103, {%r44, %r43};
	mul.f64 	%fd108, %fd103, %fd102;
$L__BB2_7:
	abs.f64 	%fd104, %fd108;
	setp.eq.f64 	%p7, %fd104, 0d7FF0000000000000;
	fma.rn.f64 	%fd105, %fd108, %fd5, %fd108;
	selp.f64 	%fd106, %fd108, %fd105, %p7;
	st.param.f64 	[func_retval0], %fd106;
	ret;

}


// ===== COMPILED SASS (sm_100) =====

	.target	sm_100

	.elftype	@"ET_EXEC"


//--------------------- .note.nv.tkinfo           --------------------------
	.section	.note.nv.tkinfo,"",@"SHT_NOTE"
	.sectionflags	@"SHF_NOTE_NV_TKINFO"
	.tkinfo
        /*0018*/ 	.word	0x00000002
        /*0030*/ 	.string	""
        /*0030*/ 	.string	"ptxas"
        /*0030*/ 	.string	"Cuda compilation tools, release 13.0, V13.0.88"
        /*0030*/ 	.string	"Build cuda_13.0.r13.0/compiler.36424714_0"
        /*0030*/ 	.string	"-arch sm_100 -m 64 "



//--------------------- .note.nv.cuinfo           --------------------------
	.section	.note.nv.cuinfo,"",@"SHT_NOTE"
	.sectionflags	@"SHF_NOTE_NV_CUINFO"
        /*0018*/ 	.short	0x0002
        /*001a*/ 	.short	0x0064
        /*001c*/ 	.short	0x0082
	.zero		2


//--------------------- .nv.info                  --------------------------
	.section	.nv.info,"",@"SHT_CUDA_INFO"
	.align	4


	//----- nvinfo : EIATTR_REGCOUNT
	.align		4
        /*0000*/ 	.byte	0x04, 0x2f
        /*0002*/ 	.short	(.L_1 - .L_0)
	.align		4
.L_0:
        /*0004*/ 	.word	index@(_Z21compute_grid_h_kernelPdS_S_S_iiiiiiii)
        /*0008*/ 	.word	0x00000020


	//----- nvinfo : EIATTR_FRAME_SIZE
	.align		4
.L_1:
        /*000c*/ 	.byte	0x04, 0x11
        /*000e*/ 	.short	(.L_3 - .L_2)
	.align		4
.L_2:
        /*0010*/ 	.word	index@($_Z21compute_grid_h_kernelPdS_S_S_iiiiiiii$__internal_accurate_pow)
        /*0014*/ 	.word	0x00000000


	//----- nvinfo : EIATTR_FRAME_SIZE
	.align		4
.L_3:
        /*0018*/ 	.byte	0x04, 0x11
        /*001a*/ 	.short	(.L_5 - .L_4)
	.align		4
.L_4:
        /*001c*/ 	.word	index@($__internal_1_$__cuda_sm20_sqrt_rn_f32_slowpath)
        /*0020*/ 	.word	0x00000000


	//----- nvinfo : EIATTR_FRAME_SIZE
	.align		4
.L_5:
        /*0024*/ 	.byte	0x04, 0x11
        /*0026*/ 	.short	(.L_7 - .L_6)
	.align		4
.L_6:
        /*0028*/ 	.word	index@(_Z21compute_grid_h_kernelPdS_S_S_iiiiiiii)
        /*002c*/ 	.word	0x00000000


	//----- nvinfo : EIATTR_REGCOUNT
	.align		4
.L_7:
        /*0030*/ 	.byte	0x04, 0x2f
        /*0032*/ 	.short	(.L_9 - .L_8)
	.align		4
.L_8:
        /*0034*/ 	.word	index@(_Z21compute_mesh_h_kernelPdS_S_S_iiiiidiii)
        /*0038*/ 	.word	0x00000020


	//----- nvinfo : EIATTR_FRAME_SIZE
	.align		4
.L_9:
        /*003c*/ 	.byte	0x04, 0x11
        /*003e*/ 	.short	(.L_11 - .L_10)
	.align		4
.L_10:
        /*0040*/ 	.word	index@($__internal_0_$__cuda_sm20_sqrt_rn_f32_slowpath)
        /*0044*/ 	.word	0x000000c0


	//----- nvinfo : EIATTR_FRAME_SIZE
	.align		4
.L_11:
        /*0048*/ 	.byte	0x04, 0x11
        /*004a*/ 	.short	(.L_13 - .L_12)
	.align		4
.L_12:
        /*004c*/ 	.word	index@(_Z21compute_mesh_h_kernelPdS_S_S_iiiiidiii)
        /*0050*/ 	.word	0x000000c0


	//----- nvinfo : EIATTR_MIN_STACK_SIZE
	.align		4
.L_13:
        /*0054*/ 	.byte	0x04, 0x12
        /*0056*/ 	.short	(.L_15 - .L_14)
	.align		4
.L_14:
        /*0058*/ 	.word	index@(_Z21compute_mesh_h_kernelPdS_S_S_iiiiidiii)
        /*005c*/ 	.word	0x000000c0


	//----- nvinfo : EIATTR_MIN_STACK_SIZE
	.align		4
.L_15:
        /*0060*/ 	.byte	0x04, 0x12
        /*0062*/ 	.short	(.L_17 - .L_16)
	.align		4
.L_16:
        /*0064*/ 	.word	index@(_Z21compute_grid_h_kernelPdS_S_S_iiiiiiii)
        /*0068*/ 	.word	0x00000000
.L_17:


//--------------------- .nv.compat                --------------------------
	.section	.nv.compat,"",@"SHT_CUDA_COMPAT_INFO"
	.align	4
        /*0000*/ 	.byte	0x02, 0x09, 0x00, 0x00, 0x02, 0x02, 0x01, 0x00, 0x02, 0x05, 0x05, 0x00, 0x03, 0x07, 0x01, 0x01
        /*0010*/ 	.byte	0x02, 0x03, 0x00, 0x00, 0x02, 0x06, 0x01, 0x00, 0x04, 0x0b, 0x08, 0x00, 0x01, 0x00, 0x00, 0x00
        /*0020*/ 	.byte	0x00, 0x00, 0x00, 0x00


//--------------------- .nv.info._Z21compute_mesh_h_kernelPdS_S_S_iiiiidiii --------------------------
	.section	.nv.info._Z21compute_mesh_h_kernelPdS_S_S_iiiiidiii,"",@"SHT_CUDA_INFO"
	.sectionflags	@""
	.align	4


	//----- nvinfo : EIATTR_CUDA_API_VERSION
	.align		4
        /*0000*/ 	.byte	0x04, 0x37
        /*0002*/ 	.short	(.L_19 - .L_18)
.L_18:
        /*0004*/ 	.word	0x00000082


	//----- nvinfo : EIATTR_KPARAM_INFO
	.align		4
.L_19:
        /*0008*/ 	.byte	0x04, 0x17
        /*000a*/ 	.short	(.L_21 - .L_20)
.L_20:
        /*000c*/ 	.word	0x00000000
        /*0010*/ 	.short	0x000c
        /*0012*/ 	.short	0x0048
        /*0014*/ 	.byte	0x00, 0xf0, 0x11, 0x00


	//----- nvinfo : EIATTR_KPARAM_INFO
	.align		4
.L_21:
        /*0018*/ 	.byte	0x04, 0x17
        /*001a*/ 	.short	(.L_23 - .L_22)
.L_22:
        /*001c*/ 	.word	0x00000000
        /*0020*/ 	.short	0x000b
        /*0022*/ 	.short	0x0044
        /*0024*/ 	.byte	0x00, 0xf0, 0x11, 0x00


	//----- nvinfo : EIATTR_KPARAM_INFO
	.align		4
.L_23:
        /*0028*/ 	.byte	0x04, 0x17
        /*002a*/ 	.short	(.L_25 - .L_24)
.L_24:
        /*002c*/ 	.word	0x00000000
        /*0030*/ 	.short	0x000a
        /*0032*/ 	.short	0x0040
        /*0034*/ 	.byte	0x00, 0xf0, 0x11, 0x00


	//----- nvinfo : EIATTR_KPARAM_INFO
	.align		4
.L_25:
        /*0038*/ 	.byte	0x04, 0x17
        /*003a*/ 	.short	(.L_27 - .L_26)
.L_26:
        /*003c*/ 	.word	0x00000000
        /*0040*/ 	.short	0x0009
        /*0042*/ 	.short	0x0038
        /*0044*/ 	.byte	0x00, 0xf0, 0x21, 0x00


	//----- nvinfo : EIATTR_KPARAM_INFO
	.align		4
.L_27:
        /*0048*/ 	.byte	0x04, 0x17
        /*004a*/ 	.short	(.L_29 - .L_28)
.L_28:
        /*004c*/ 	.word	0x00000000
        /*0050*/ 	.short	0x0008
        /*0052*/ 	.short	0x0030
        /*0054*/ 	.byte	0x00, 0xf0, 0x11, 0x00


	//----- nvinfo : EIATTR_KPARAM_INFO
	.align		4
.L_29:
        /*0058*/ 	.byte	0x04, 0x17
        /*005a*/ 	.short	(.L_31 - .L_30)
.L_30:
        /*005c*/ 	.word	0x00000000
        /*0060*/ 	.short	0x0007
        /*0062*/ 	.short	0x002c
        /*0064*/ 	.byte	0x00, 0xf0, 0x11, 0x00


	//----- nvinfo : EIATTR_KPARAM_INFO
	.align		4
.L_31:
        /*0068*/ 	.byte	0x04, 0x17
        /*006a*/ 	.short	(.L_33 - .L_32)
.L_32:
        /*006c*/ 	.word	0x00000000
        /*0070*/ 	.short	0x0006
        /*0072*/ 	.short	0x0028
        /*0074*/ 	.byte	0x00, 0xf0, 0x11, 0x00


	//----- nvinfo : EIATTR_KPARAM_INFO
	.align		4
.L_33:
        /*0078*/ 	.byte	0x04, 0x17
        /*007a*/ 	.short	(.L_35 - .L_34)
.L_34:
        /*007c*/ 	.word	0x00000000
        /*0080*/ 	.short	0x0005
        /*0082*/ 	.short	0x0024
        /*0084*/ 	.byte	0x00, 0xf0, 0x11, 0x00


	//----- nvinfo : EIATTR_KPARAM_INFO
	.align		4
.L_35:
        /*0088*/ 	.byte	0x04, 0x17
        /*008a*/ 	.short	(.L_37 - .L_36)
.L_36:
        /*008c*/ 	.word	0x00000000
        /*0090*/ 	.short	0x0004
        /*0092*/ 	.short	0x0020
        /*0094*/ 	.byte	0x00, 0xf0, 0x11, 0x00


	//----- nvinfo : EIATTR_KPARAM_INFO
	.align		4
.L_37:
        /*0098*/ 	.byte	0x04, 0x17
        /*009a*/ 	.short	(.L_39 - .L_38)
.L_38:
        /*009c*/ 	.word	0x00000000
        /*00a0*/ 	.short	0x0003
        /*00a2*/ 	.short	0x0018
        /*00a4*/ 	.byte	0x00, 0xf5, 0x21, 0x00


	//----- nvinfo : EIATTR_KPARAM_INFO
	.align		4
.L_39:
        /*00a8*/ 	.byte	0x04, 0x17
        /*00aa*/ 	.short	(.L_41 - .L_40)
.L_40:
        /*00ac*/ 	.word	0x00000000
        /*00b0*/ 	.short	0x0002
        /*00b2*/ 	.short	0x0010
        /*00b4*/ 	.byte	0x00, 0xf5, 0x21, 0x00


	//----- nvinfo : EIATTR_KPARAM_INFO
	.align		4
.L_41:
        /*00b8*/ 	.byte	0x04, 0x17
        /*00ba*/ 	.short	(.L_43 - .L_42)
.L_42:
        /*00bc*/ 	.word	0x00000000
        /*00c0*/ 	.short	0x0001
        /*00c2*/ 	.short	0x0008
        /*00c4*/ 	.byte	0x00, 0xf5, 0x21, 0x00


	//----- nvinfo : EIATTR_KPARAM_INFO
	.align		4
.L_43:
        /*00c8*/ 	.byte	0x04, 0x17
        /*00ca*/ 	.short	(.L_45 - .L_44)
.L_44:
        /*00cc*/ 	.word	0x00000000
        /*00d0*/ 	.short	0x0000
        /*00d2*/ 	.short	0x0000
        /*00d4*/ 	.byte	0x00, 0xf5, 0x21, 0x00


	//----- nvinfo : EIATTR_SPARSE_MMA_MASK
	.align		4
.L_45:
        /*00d8*/ 	.byte	0x03, 0x50
        /*00da*/ 	.short	0x0000


	//----- nvinfo : EIATTR_MAXREG_COUNT
	.align		4
        /*00dc*/ 	.byte	0x03, 0x1b
        /*00de*/ 	.short	0x00ff


	//----- nvinfo : EIATTR_MERCURY_ISA_VERSION
	.align		4
        /*00e0*/ 	.byte	0x03, 0x5f
        /*00e2*/ 	.short	0x0101


	//----- nvinfo : EIATTR_VRC_CTA_INIT_COUNT
	.align		4
        /*00e4*/ 	.byte	0x02, 0x4a
	.zero		1
	.zero		1


	//----- nvinfo : EIATTR_EXIT_INSTR_OFFSETS
	.align		4
        /*00e8*/ 	.byte	0x04, 0x1c
        /*00ea*/ 	.short	(.L_47 - .L_46)


	//   ....[0]....
.L_46:
        /*00ec*/ 	.word	0x00000080


	//   ....[1]....
        /*00f0*/ 	.word	0x000029b0


	//----- nvinfo : EIATTR_CRS_STACK_SIZE
	.align		4
.L_47:
        /*00f4*/ 	.byte	0x04, 0x1e
        /*00f6*/ 	.short	(.L_49 - .L_48)
.L_48:
        /*00f8*/ 	.word	0x00000000


	//----- nvinfo : EIATTR_CBANK_PARAM_SIZE
	.align		4
.L_49:
        /*00fc*/ 	.byte	0x03, 0x19
        /*00fe*/ 	.short	0x004c


	//----- nvinfo : EIATTR_PARAM_CBANK
	.align		4
        /*0100*/ 	.byte	0x04, 0x0a
        /*0102*/ 	.short	(.L_51 - .L_50)
	.align		4
.L_50:
        /*0104*/ 	.word	index@(.nv.constant0._Z21compute_mesh_h_kernelPdS_S_S_iiiiidiii)
        /*0108*/ 	.short	0x0380
        /*010a*/ 	.short	0x004c


	//----- nvinfo : EIATTR_SW_WAR
	.align		4
.L_51:
        /*010c*/ 	.byte	0x04, 0x36
        /*010e*/ 	.short	(.L_53 - .L_52)
.L_52:
        /*0110*/ 	.word	0x00000008
.L_53:


//--------------------- .nv.info._Z21compute_grid_h_kernelPdS_S_S_iiiiiiii --------------------------
	.section	.nv.info._Z21compute_grid_h_kernelPdS_S_S_iiiiiiii,"",@"SHT_CUDA_INFO"
	.sectionflags	@""
	.align	4


	//----- nvinfo : EIATTR_CUDA_API_VERSION
	.align		4
        /*0000*/ 	.byte	0x04, 0x37
        /*0002*/ 	.short	(.L_55 - .L_54)
.L_54:
        /*0004*/ 	.word	0x00000082


	//----- nvinfo : EIATTR_KPARAM_INFO
	.align		4
.L_55:
        /*0008*/ 	.byte	0x04, 0x17
        /*000a*/ 	.short	(.L_57 - .L_56)
.L_56:
        /*000c*/ 	.word	0x00000000
        /*0010*/ 	.short	0x000b
        /*0012*/ 	.short	0x003c
        /*0014*/ 	.byte	0x00, 0xf0, 0x11, 0x00


	//----- nvinfo : EIATTR_KPARAM_INFO
	.align		4
.L_57:
        /*0018*/ 	.byte	0x04, 0x17
        /*001a*/ 	.short	(.L_59 - .L_58)
.L_58:
        /*001c*/ 	.word	0x00000000
        /*0020*/ 	.short	0x000a
        /*0022*/ 	.short	0x0038
        /*0024*/ 	.byte	0x00, 0xf0, 0x11, 0x00


	//----- nvinfo : EIATTR_KPARAM_INFO
	.align		4
.L_59:
        /*0028*/ 	.byte	0x04, 0x17
        /*002a*/ 	.short	(.L_61 - .L_60)
.L_60:
        /*002c*/ 	.word	0x00000000
        /*0030*/ 	.short	0x0009
        /*0032*/ 	.short	0x0034
        /*0034*/ 	.byte	0x00, 0xf0, 0x11, 0x00


	//----- nvinfo : EIATTR_KPARAM_INFO
	.align		4
.L_61:
        /*0038*/ 	.byte	0x04, 0x17
        /*003a*/ 	.short	(.L_63 - .L_62)
.L_62:
        /*003c*/ 	.word	0x00000000
        /*0040*/ 	.short	0x0008
        /*0042*/ 	.short	0x0030
        /*0044*/ 	.byte	0x00, 0xf0, 0x11, 0x00


	//----- nvinfo : EIATTR_KPARAM_INFO
	.align		4
.L_63:
        /*0048*/ 	.byte	0x04, 0x17
        /*004a*/ 	.short	(.L_65 - .L_64)
.L_64:
        /*004c*/ 	.word	0x00000000
        /*0050*/ 	.short	0x0007
        /*0052*/ 	.short	0x002c
        /*0054*/ 	.byte	0x00, 0xf0, 0x11, 0x00


	//----- nvinfo : EIATTR_KPARAM_INFO
	.align		4
.L_65:
        /*0058*/ 	.byte	0x04, 0x17
        /*005a*/ 	.short	(.L_67 - .L_66)
.L_66:
        /*005c*/ 	.word	0x00000000
        /*0060*/ 	.short	0x0006
        /*0062*/ 	.short	0x0028
        /*0064*/ 	.byte	0x00, 0xf0, 0x11, 0x00


	//----- nvinfo : EIATTR_KPARAM_INFO
	.align		4
.L_67:
        /*0068*/ 	.byte	0x04, 0x17
        /*006a*/ 	.short	(.L_69 - .L_68)
.L_68:
        /*006c*/ 	.word	0x00000000
        /*0070*/ 	.short	0x0005
        /*0072*/ 	.short	0x0024
        /*0074*/ 	.byte	0x00, 0xf0, 0x11, 0x00


	//----- nvinfo : EIATTR_KPARAM_INFO
	.align		4
.L_69:
        /*0078*/ 	.byte	0x04, 0x17
        /*007a*/ 	.short	(.L_71 - .L_70)
.L_70:
        /*007c*/ 	.word	0x00000000
        /*0080*/ 	.short	0x0004
        /*0082*/ 	.short	0x0020
        /*0084*/ 	.byte	0x00, 0xf0, 0x11, 0x00


	//----- nvinfo : EIATTR_KPARAM_INFO
	.align		4
.L_71:
        /*0088*/ 	.byte	0x04, 0x17
        /*008a*/ 	.short	(.L_73 - .L_72)
.L_72:
        /*008c*/ 	.word	0x00000000
        /*0090*/ 	.short	0x0003
        /*0092*/ 	.short	0x0018
        /*0094*/ 	.byte	0x00, 0xf5, 0x21, 0x00


	//----- nvinfo : EIATTR_KPARAM_INFO
	.align		4
.L_73:
        /*0098*/ 	.byte	0x04, 0x17
        /*009a*/ 	.short	(.L_75 - .L_74)
.L_74:
        /*009c*/ 	.word	0x00000000
        /*00a0*/ 	.short	0x0002
        /*00a2*/ 	.short	0x0010
        /*00a4*/ 	.byte	0x00, 0xf5, 0x21, 0x00


	//----- nvinfo : EIATTR_KPARAM_INFO
	.align		4
.L_75:
        /*00a8*/ 	.byte	0x04, 0x17
        /*00aa*/ 	.short	(.L_77 - .L_76)
.L_76:
        /*00ac*/ 	.word	0x00000000
        /*00b0*/ 	.short	0x0001
        /*00b2*/ 	.short	0x0008
        /*00b4*/ 	.byte	0x00, 0xf5, 0x21, 0x00


	//----- nvinfo : EIATTR_KPARAM_INFO
	.align		4
.L_77:
        /*00b8*/ 	.byte	0x04, 0x17
        /*00ba*/ 	.short	(.L_79 - .L_78)
.L_78:
        /*00bc*/ 	.word	0x00000000
        /*00c0*/ 	.short	0x0000
        /*00c2*/ 	.short	0x0000
        /*00c4*/ 	.byte	0x00, 0xf5, 0x21, 0x00


	//----- nvinfo : EIATTR_SPARSE_MMA_MASK
	.align		4
.L_79:
        /*00c8*/ 	.byte	0x03, 0x50
        /*00ca*/ 	.short	0x0000


	//----- nvinfo : EIATTR_MAXREG_COUNT
	.align		4
        /*00cc*/ 	.byte	0x03, 0x1b
        /*00ce*/ 	.short	0x00ff


	//----- nvinfo : EIATTR_MERCURY_ISA_VERSION
	.align		4
        /*00d0*/ 	.byte	0x03, 0x5f
        /*00d2*/ 	.short	0x0101


	//----- nvinfo : EIATTR_VRC_CTA_INIT_COUNT
	.align		4
        /*00d4*/ 	.byte	0x02, 0x4a
	.zero		1
	.zero		1


	//----- nvinfo : EIATTR_EXIT_INSTR_OFFSETS
	.align		4
        /*00d8*/ 	.byte	0x04, 0x1c
        /*00da*/ 	.short	(.L_81 - .L_80)


	//   ....[0]....
.L_80:
        /*00dc*/ 	.word	0x00000070


	//   ....[1]....
        /*00e0*/ 	.word	0x00001290


	//   ....[2]....
        /*00e4*/ 	.word	0x000014c0


	//----- nvinfo : EIATTR_CRS_STACK_SIZE
	.align		4
.L_81:
        /*00e8*/ 	.byte	0x04, 0x1e
        /*00ea*/ 	.short	(.L_83 - .L_82)
.L_82:
        /*00ec*/ 	.word	0x00000000


	//----- nvinfo : EIATTR_CBANK_PARAM_SIZE
	.align		4
.L_83:
        /*00f0*/ 	.byte	0x03, 0x19
        /*00f2*/ 	.short	0x0040


	//----- nvinfo : EIATTR_PARAM_CBANK
	.align		4
        /*00f4*/ 	.byte	0x04, 0x0a
        /*00f6*/ 	.short	(.L_85 - .L_84)
	.align		4
.L_84:
        /*00f8*/ 	.word	index@(.nv.constant0._Z21compute_grid_h_kernelPdS_S_S_iiiiiiii)
        /*00fc*/ 	.short	0x0380
        /*00fe*/ 	.short	0x0040


	//----- nvinfo : EIATTR_SW_WAR
	.align		4
.L_85:
        /*0100*/ 	.byte	0x04, 0x36
        /*0102*/ 	.short	(.L_87 - .L_86)
.L_86:
        /*0104*/ 	.word	0x00000008
.L_87:


//--------------------- .nv.callgraph             --------------------------
	.section	.nv.callgraph,"",@"SHT_CUDA_CALLGRAPH"
	.align	4
	.sectionentsize	8
	.align		4
        /*0000*/ 	.word	0x00000000
	.align		4
        /*0004*/ 	.word	0xffffffff
	.align		4
        /*0008*/ 	.word	0x00000000
	.align		4
        /*000c*/ 	.word	0xfffffffe
	.align		4
        /*0010*/ 	.word	0x00000000
	.align		4
        /*0014*/ 	.word	0xfffffffd
	.align		4
        /*0018*/ 	.word	0x00000000
	.align		4
        /*001c*/ 	.word	0xfffffffc


//--------------------- .text._Z21compute_mesh_h_kernelPdS_S_S_iiiiidiii --------------------------
	.section	.text._Z21compute_mesh_h_kernelPdS_S_S_iiiiidiii,"ax",@progbits
	.align	128
        .global         _Z21compute_mesh_h_kernelPdS_S_S_iiiiidiii
        .type           _Z21compute_mesh_h_kernelPdS_S_S_iiiiidiii,@function
        .size           _Z21compute_mesh_h_kernelPdS_S_S_iiiiidiii,(.L_x_81 - _Z21compute_mesh_h_kernelPdS_S_S_iiiiidiii)
        .other          _Z21compute_mesh_h_kernelPdS_S_S_iiiiidiii,@"STO_CUDA_ENTRY STV_DEFAULT"
_Z21compute_mesh_h_kernelPdS_S_S_iiiiidiii:
.text._Z21compute_mesh_h_kernelPdS_S_S_iiiiidiii:
[----:B------:R-:W0:Y:S01]  /*0000*/  LDC R1, c[0x0][0x37c] ;  /* 0x0000df00ff017b82 */ /* 0x000e220000000800 */
[----:B------:R-:W1:Y:S07]  /*0010*/  S2R R3, SR_TID.X ;  /* 0x0000000000037919 */ /* 0x000e6e0000002100 */
[----:B------:R-:W1:Y:S01]  /*0020*/  S2UR UR4, SR_CTAID.X ;  /* 0x00000000000479c3 */ /* 0x000e620000002500 */
[----:B------:R-:W2:Y:S01]  /*0030*/  LDCU UR5, c[0x0][0x3a0] ;  /* 0x00007400ff0577ac */ /* 0x000ea20008000800 */
[----:B0-----:R-:W-:-:S06]  /*0040*/  IADD3 R1, PT, PT, R1, -0xc0, RZ ;  /* 0xffffff4001017810 */ /* 0x001fcc0007ffe0ff */
[----:B------:R-:W1:Y:S02]  /*0050*/  LDC R0, c[0x0][0x360] ;  /* 0x0000d800ff007b82 */ /* 0x000e640000000800 */
[----:B-1----:R-:W-:-:S05]  /*0060*/  IMAD R0, R0, UR4, R3 ;  /* 0x0000000400007c24 */ /* 0x002fca000f8e0203 */
[----:B--2---:R-:W-:-:S13]  /*0070*/  ISETP.GE.AND P0, PT, R0, UR5, PT ;  /* 0x0000000500007c0c */ /* 0x004fda000bf06270 */
[----:B------:R-:W-:Y:S05]  /*0080*/  @P0 EXIT ;  /* 0x000000000000094d */ /* 0x000fea0003800000 */
[----:B------:R-:W0:Y:S01]  /*0090*/  LDC.64 R24, c[0x0][0x388] ;  /* 0x0000e200ff187b82 */ /* 0x000e220000000a00 */
[----:B------:R-:W1:Y:S01]  /*00a0*/  LDCU UR5, c[0x0][0x3c8] ;  /* 0x00007900ff0577ac */ /* 0x000e620008000800 */
[----:B------:R-:W2:Y:S06]  /*00b0*/  LDCU UR4, c[0x0][0x3a8] ;  /* 0x00007500ff0477ac */ /* 0x000eac0008000800 */
[----:B------:R-:W3:Y:S01]  /*00c0*/  LDC.64 R22, c[0x0][0x390] ;  /* 0x0000e400ff167b82 */ /* 0x000ee20000000a00 */
[----:B------:R-:W4:Y:S07]  /*00d0*/  LDCU.64 UR10, c[0x0][0x358] ;  /* 0x00006b00ff0a77ac */ /* 0x000f2e0008000a00 */
[----:B------:R-:W5:Y:S01]  /*00e0*/  LDC R2, c[0x0][0x3a4] ;  /* 0x0000e900ff027b82 */ /* 0x000f620000000800 */
[----:B-1----:R-:W-:Y:S01]  /*00f0*/  IMAD R20, R0, UR5, RZ ;  /* 0x0000000500147c24 */ /* 0x002fe2000f8e02ff */
[----:B--2---:R-:W-:-:S03]  /*0100*/  UIADD3 UR4, UPT, UPT, UR4, -0x1, URZ ;  /* 0xffffffff04047890 */ /* 0x004fc6000fffe0ff */
[----:B0-----:R-:W-:-:S05]  /*0110*/  IMAD.WIDE R24, R20, 0x8, R24 ;  /* 0x0000000814187825 */ /* 0x001fca00078e0218 */
[----:B----4-:R-:W2:Y:S01]  /*0120*/  LDG.E.64 R4, desc[UR10][R24.64] ;  /* 0x0000000a18047981 */ /* 0x010ea2000c1e1b00 */
[----:B---3--:R-:W-:-:S05]  /*0130*/  IMAD.WIDE R22, R20, 0x8, R22 ;  /* 0x0000000814167825 */ /* 0x008fca00078e0216 */
[----:B------:R-:W3:Y:S01]  /*0140*/  LDG.E.64 R8, desc[UR10][R22.64] ;  /* 0x0000000a16087981 */ /* 0x000ee2000c1e1b00 */
[C---:B-----5:R-:W-:Y:S01]  /*0150*/  IMAD R3, R2.reuse, UR4, RZ ;  /* 0x0000000402037c24 */ /* 0x060fe2000f8e02ff */
[----:B------:R-:W0:Y:S01]  /*0160*/  LDCU UR4, c[0x0][0x3b0] ;  /* 0x00007600ff0477ac */ /* 0x000e220008000800 */
[----:B------:R-:W-:Y:S02]  /*0170*/  VIADD R2, R2, 0xffffffff ;  /* 0xffffffff02027836 */ /* 0x000fe40000000000 */
[----:B------:R-:W-:-:S04]  /*0180*/  IMAD.WIDE R12, R3, 0x8, R24 ;  /* 0x00000008030c7825 */ /* 0x000fc800078e0218 */
[----:B------:R-:W-:-:S04]  /*0190*/  IMAD.WIDE R16, R3, 0x8, R22 ;  /* 0x0000000803107825 */ /* 0x000fc800078e0216 */
[----:B------:R-:W-:-:S04]  /*01a0*/  IMAD.WIDE R6, R2, 0x8, R24 ;  /* 0x0000000802067825 */ /* 0x000fc800078e0218 */
[C---:B------:R-:W-:Y:S02]  /*01b0*/  IMAD.WIDE R10, R2.reuse, 0x8, R22 ;  /* 0x00000008020a7825 */ /* 0x040fe400078e0216 */
[----:B------:R-:W2:Y:S02]  /*01c0*/  LDG.E.64 R6, desc[UR10][R6.64] ;  /* 0x0000000a06067981 */ /* 0x000ea4000c1e1b00 */
[C---:B------:R-:W-:Y:S02]  /*01d0*/  IMAD.WIDE R14, R2.reuse, 0x8, R12 ;  /* 0x00000008020e7825 */ /* 0x040fe400078e020c */
[----:B------:R-:W4:Y:S02]  /*01e0*/  LDG.E.64 R12, desc[UR10][R12.64] ;  /* 0x0000000a0c0c7981 */ /* 0x000f24000c1e1b00 */
[----:B------:R-:W-:Y:S02]  /*01f0*/  IMAD.WIDE R18, R2, 0x8, R16 ;  /* 0x0000000802127825 */ /* 0x000fe400078e0210 */
[----:B------:R-:W3:Y:S04]  /*0200*/  LDG.E.64 R10, desc[UR10][R10.64] ;  /* 0x0000000a0a0a7981 */ /* 0x000ee8000c1e1b00 */
[----:B------:R-:W4:Y:S04]  /*0210*/  LDG.E.64 R14, desc[UR10][R14.64] ;  /* 0x0000000a0e0e7981 */ /* 0x000f28000c1e1b00 */
[----:B------:R-:W5:Y:S04]  /*0220*/  LDG.E.64 R16, desc[UR10][R16.64] ;  /* 0x0000000a10107981 */ /* 0x000f68000c1e1b00 */
[----:B------:R-:W5:Y:S01]  /*0230*/  LDG.E.64 R18, desc[UR10][R18.64] ;  /* 0x0000000a12127981 */ /* 0x000f62000c1e1b00 */
[----:B0-----:R-:W-:-:S03]  /*0240*/  UISETP.NE.AND UP0, UPT, UR4, URZ, UPT ;  /* 0x000000ff0400728c */ /* 0x001fc6000bf05270 */
[----:B--2---:R0:W-:Y:S04]  /*0250*/  STL.128 [R1], R4 ;  /* 0x0000000401007387 */ /* 0x0041e80000100c00 */
[----:B---3--:R0:W-:Y:S04]  /*0260*/  STL.128 [R1+0x40], R8 ;  /* 0x0000400801007387 */ /* 0x0081e80000100c00 */
[----:B----4-:R0:W-:Y:S04]  /*0270*/  STL.128 [R1+0x10], R12 ;  /* 0x0000100c01007387 */ /* 0x0101e80000100c00 */
[----:B-----5:R0:W-:Y:S01]  /*0280*/  STL.128 [R1+0x50], R16 ;  /* 0x0000501001007387 */ /* 0x0201e20000100c00 */
[----:B------:R-:W-:Y:S05]  /*0290*/  BRA.U !UP0, `(.L_x_0) ;  /* 0x0000000108b47547 */ /* 0x000fea000b800000 */
[----:B------:R-:W1:Y:S01]  /*02a0*/  LDCU UR4, c[0x0][0x3ac] ;  /* 0x00007580ff0477ac */ /* 0x000e620008000800 */
[----:B------:R-:W2:Y:S08]  /*02b0*/  LDC R21, c[0x0][0x3c4] ;  /* 0x0000f100ff157b82 */ /* 0x000eb00000000800 */
[----:B0-----:R-:W0:Y:S01]  /*02c0*/  LDC.64 R4, c[0x0][0x398] ;  /* 0x0000e600ff047b82 */ /* 0x001e220000000a00 */
[----:B-1----:R-:W-:-:S06]  /*02d0*/  UIADD3 UR4, UPT, UPT, UR4, -0x1, URZ ;  /* 0xffffffff04047890 */ /* 0x002fcc000fffe0ff */
[----:B--2---:R-:W-:-:S04]  /*02e0*/  IMAD R21, R21, UR4, RZ ;  /* 0x0000000415157c24 */ /* 0x004fc8000f8e02ff */
[----:B------:R-:W-:-:S05]  /*02f0*/  IMAD.WIDE R24, R21, 0x8, R24 ;  /* 0x0000000815187825 */ /* 0x000fca00078e0218 */
[----:B------:R-:W2:Y:S01]  /*0300*/  LDG.E.64 R12, desc[UR10][R24.64] ;  /* 0x0000000a180c7981 */ /* 0x000ea2000c1e1b00 */
[----:B------:R-:W-:-:S04]  /*0310*/  IMAD.WIDE R14, R2, 0x8, R24 ;  /* 0x00000008020e7825 */ /* 0x000fc800078e0218 */
[----:B------:R-:W-:Y:S02]  /*0320*/  IMAD.WIDE R16, R3, 0x8, R24 ;  /* 0x0000000803107825 */ /* 0x000fe400078e0218 */
[----:B------:R-:W2:Y:S02]  /*0330*/  LDG.E.64 R14, desc[UR10][R14.64] ;  /* 0x0000000a0e0e7981 */ /* 0x000ea4000c1e1b00 */
[----:B------:R-:W-:Y:S02]  /*0340*/  IMAD.WIDE R18, R2, 0x8, R16 ;  /* 0x0000000802127825 */ /* 0x000fe400078e0210 */
[----:B------:R-:W3:Y:S04]  /*0350*/  LDG.E.64 R16, desc[UR10][R16.64] ;  /* 0x0000000a10107981 */ /* 0x000ee8000c1e1b00 */
[----:B------:R-:W3:Y:S01]  /*0360*/  LDG.E.64 R18, desc[UR10][R18.64] ;  /* 0x0000000a12127981 */ /* 0x000ee2000c1e1b00 */
[----:B0-----:R-:W-:-:S04]  /*0370*/  IMAD.WIDE R4, R20, 0x8, R4 ;  /* 0x0000000814047825 */ /* 0x001fc800078e0204 */
[----:B------:R-:W-:-:S04]  /*0380*/  IMAD.WIDE R8, R3, 0x8, R4 ;  /* 0x0000000803087825 */ /* 0x000fc800078e0204 */
[----:B------:R-:W-:-:S04]  /*0390*/  IMAD.WIDE R6, R2, 0x8, R4 ;  /* 0x0000000802067825 */ /* 0x000fc800078e0204 */
[----:B------:R-:W-:Y:S02]  /*03a0*/  IMAD.WIDE R10, R2, 0x8, R8 ;  /* 0x00000008020a7825 */ /* 0x000fe400078e0208 */
[----:B------:R-:W4:Y:S04]  /*03b0*/  LDG.E.64 R6, desc[UR10][R6.64] ;  /* 0x0000000a06067981 */ /* 0x000f28000c1e1b00 */
[----:B------:R-:W5:Y:S04]  /*03c0*/  LDG.E.64 R8, desc[UR10][R8.64] ;  /* 0x0000000a08087981 */ /* 0x000f68000c1e1b00 */
[----:B------:R-:W5:Y:S04]  /*03d0*/  LDG.E.64 R10, desc[UR10][R10.64] ;  /* 0x0000000a0a0a7981 */ /* 0x000f68000c1e1b00 */
[----:B--2---:R0:W-:Y:S02]  /*03e0*/  STL.128 [R1+0x20], R12 ;  /* 0x0000200c01007387 */ /* 0x0041e40000100c00 */
[----:B0-----:R-:W-:-:S04]  /*03f0*/  IMAD.WIDE R12, R21, 0x8, R22 ;  /* 0x00000008150c7825 */ /* 0x001fc800078e0216 */
[----:B------:R-:W-:Y:S01]  /*0400*/  IMAD.WIDE R20, R21, 0x8, R4 ;  /* 0x0000000815147825 */ /* 0x000fe200078e0204 */
[----:B---3--:R0:W-:Y:S03]  /*0410*/  STL.128 [R1+0x30], R16 ;  /* 0x0000301001007387 */ /* 0x0081e60000100c00 */
[C---:B------:R-:W-:Y:S01]  /*0420*/  IMAD.WIDE R28, R3.reuse, 0x8, R12 ;  /* 0x00000008031c7825 */ /* 0x040fe200078e020c */
[----:B------:R-:W4:Y:S03]  /*0430*/  LDG.E.64 R4, desc[UR10][R4.64] ;  /* 0x0000000a04047981 */ /* 0x000f26000c1e1b00 */
[----:B------:R-:W-:-:S04]  /*0440*/  IMAD.WIDE R24, R3, 0x8, R20 ;  /* 0x0000000803187825 */ /* 0x000fc800078e0214 */
[C---:B------:R-:W-:Y:S02]  /*0450*/  IMAD.WIDE R14, R2.reuse, 0x8, R12 ;  /* 0x00000008020e7825 */ /* 0x040fe400078e020c */
[----:B------:R-:W2:Y:S02]  /*0460*/  LDG.E.64 R12, desc[UR10][R12.64] ;  /* 0x0000000a0c0c7981 */ /* 0x000ea4000c1e1b00 */
[C---:B------:R-:W-:Y:S02]  /*0470*/  IMAD.WIDE R22, R2.reuse, 0x8, R20 ;  /* 0x0000000802167825 */ /* 0x040fe400078e0214 */
[----:B------:R-:W2:Y:S02]  /*0480*/  LDG.E.64 R14, desc[UR10][R14.64] ;  /* 0x0000000a0e0e7981 */ /* 0x000ea4000c1e1b00 */
[C---:B0-----:R-:W-:Y:S02]  /*0490*/  IMAD.WIDE R18, R2.reuse, 0x8, R28 ;  /* 0x0000000802127825 */ /* 0x041fe400078e021c */
[----:B------:R-:W3:Y:S02]  /*04a0*/  LDG.E.64 R16, desc[UR10][R28.64] ;  /* 0x0000000a1c107981 */ /* 0x000ee4000c1e1b00 */
[----:B------:R-:W-:-:S02]  /*04b0*/  IMAD.WIDE R26, R2, 0x8, R24 ;  /* 0x00000008021a7825 */ /* 0x000fc400078e0218 */
[----:B------:R-:W3:Y:S04]  /*04c0*/  LDG.E.64 R18, desc[UR10][R18.64] ;  /* 0x0000000a12127981 */ /* 0x000ee8000c1e1b00 */
[----:B------:R-:W3:Y:S04]  /*04d0*/  LDG.E.64 R20, desc[UR10][R20.64] ;  /* 0x0000000a14147981 */ /* 0x000ee8000c1e1b00 */
[----:B------:R-:W3:Y:S04]  /*04e0*/  LDG.E.64 R22, desc[UR10][R22.64] ;  /* 0x0000000a16167981 */ /* 0x000ee8000c1e1b00 */
[----:B------:R-:W3:Y:S04]  /*04f0*/  LDG.E.64 R24, desc[UR10][R24.64] ;  /* 0x0000000a18187981 */ /* 0x000ee8000c1e1b00 */
[----:B------:R-:W3:Y:S04]  /*0500*/  LDG.E.64 R26, desc[UR10][R26.64] ;  /* 0x0000000a1a1a7981 */ /* 0x000ee8000c1e1b00 */
[----:B-----5:R1:W-:Y:S04]  /*0510*/  STL.128 [R1+0x90], R8 ;  /* 0x0000900801007387 */ /* 0x0203e80000100c00 */
[----:B----4-:R1:W-:Y:S04]  /*0520*/  STL.128 [R1+0x80], R4 ;  /* 0x0000800401007387 */ /* 0x0103e80000100c00 */
[----:B--2---:R1:W-:Y:S04]  /*0530*/  STL.128 [R1+0x60], R12 ;  /* 0x0000600c01007387 */ /* 0x0043e80000100c00 */
[----:B---3--:R1:W-:Y:S04]  /*0540*/  STL.128 [R1+0x70], R16 ;  /* 0x0000701001007387 */ /* 0x0083e80000100c00 */
[----:B------:R1:W-:Y:S04]  /*0550*/  STL.128 [R1+0xa0], R20 ;  /* 0x0000a01401007387 */ /* 0x0003e80000100c00 */
[----:B------:R1:W-:Y:S02]  /*0560*/  STL.128 [R1+0xb0], R24 ;  /* 0x0000b01801007387 */ /* 0x0003e40000100c00 */
.L_x_0:
[----:B------:R-:W2:Y:S01]  /*0570*/  LDCU UR5, c[0x0][0x3c0] ;  /* 0x00007800ff0577ac */ /* 0x000ea20008000800 */
[----:B01----:R-:W-:Y:S02]  /*0580*/  HFMA2 R8, -RZ, RZ, 3.669921875, 2614 ;  /* 0x4357691bff087431 */ /* 0x003fe400000001ff */
[----:B------:R-:W-:Y:S01]  /*0590*/  IMAD.MOV.U32 R9, RZ, RZ, 0x479e17b8 ;  /* 0x479e17b8ff097424 */ /* 0x000fe200078e00ff */
[----:B--2---:R-:W-:-:S09]  /*05a0*/  UISETP.GE.AND UP0, UPT, UR5, 0x1, UPT ;  /* 0x000000010500788c */ /* 0x004fd2000bf06270 */
[----:B------:R-:W-:Y:S05]  /*05b0*/  BRA.U !UP0, `(.L_x_1) ;  /* 0x0000002108e87547 */ /* 0x000fea000b800000 */
[----:B------:R-:W-:Y:S01]  /*05c0*/  ULOP3.LUT UR6, UR5, 0x7, URZ, 0xc0, !UPT ;  /* 0x0000000705067892 */ /* 0x000fe2000f8ec0ff */
[C---:B------:R-:W-:Y:S01]  /*05d0*/  IADD3 R2, PT, PT, R1.reuse, 0x20, RZ ;  /* 0x0000002001027810 */ /* 0x040fe20007ffe0ff */
[----:B------:R-:W-:Y:S01]  /*05e0*/  VIADD R3, R1, 0x60 ;  /* 0x0000006001037836 */ /* 0x000fe20000000000 */
[----:B------:R-:W-:Y:S01]  /*05f0*/  MOV R4, RZ ;  /* 0x000000ff00047202 */ /* 0x000fe20000000f00 */
[----:B------:R-:W-:Y:S01]  /*0600*/  IMAD.MOV.U32 R8, RZ, RZ, 0x4357691b ;  /* 0x4357691bff087424 */ /* 0x000fe200078e00ff */
[----:B------:R-:W-:Y:S01]  /*0610*/  MOV R9, 0x479e17b8 ;  /* 0x479e17b800097802 */ /* 0x000fe20000000f00 */
[----:B------:R-:W-:Y:S02]  /*0620*/  ULOP3.LUT UR8, UR5, 0x3, URZ, 0xc0, !UPT ;  /* 0x0000000305087892 */ /* 0x000fe4000f8ec0ff */
[----:B------:R-:W-:Y:S02]  /*0630*/  ULOP3.LUT UR5, UR5, 0x7ffffff8, URZ, 0xc0, !UPT ;  /* 0x7ffffff805057892 */ /* 0x000fe4000f8ec0ff */
[----:B------:R-:W-:-:S12]  /*0640*/  UIADD3 UR7, UPT, UPT, UR6, -0x1, URZ ;  /* 0xffffffff06077890 */ /* 0x000fd8000fffe0ff */
.L_x_66:
[----:B------:R-:W0:Y:S01]  /*0650*/  LDCU UR4, c[0x0][0x3c0] ;  /* 0x00007800ff0477ac */ /* 0x000e220008000800 */
[----:B------:R-:W-:Y:S01]  /*0660*/  IMAD R5, R4, 0x8, R1 ;  /* 0x0000000804057824 */ /* 0x000fe200078e0201 */
[----:B------:R-:W-:Y:S01]  /*0670*/  MOV R6, RZ ;  /* 0x000000ff00067202 */ /* 0x000fe20000000f00 */
[----:B0-----:R-:W-:-:S09]  /*0680*/  UISETP.GE.U32.AND UP0, UPT, UR4, 0x8, UPT ;  /* 0x000000080400788c */ /* 0x001fd2000bf06070 */
[----:B------:R-:W-:Y:S05]  /*0690*/  BRA.U !UP0, `(.L_x_2) ;  /* 0x0000001108907547 */ /* 0x000fea000b800000 */
[----:B------:R-:W-:Y:S01]  /*06a0*/  VIADD R6, R1, 0xa0 ;  /* 0x000000a001067836 */ /* 0x000fe20000000000 */
[----:B------:R-:W-:Y:S01]  /*06b0*/  IADD3 R7, PT, PT, -R4, RZ, RZ ;  /* 0x000000ff04077210 */ /* 0x000fe20007ffe1ff */
[----:B------:R-:W-:Y:S01]  /*06c0*/  IMAD.MOV.U32 R22, RZ, RZ, R3 ;  /* 0x000000ffff167224 */ /* 0x000fe200078e0003 */
[----:B------:R-:W-:Y:S01]  /*06d0*/  MOV R23, R2 ;  /* 0x0000000200177202 */ /* 0x000fe20000000f00 */
[----:B------:R-:W-:-:S06]  /*06e0*/  UMOV UR4, URZ ;  /* 0x000000ff00047c82 */ /* 0x000fcc0008000000 */
.L_x_35:
[----:B------:R-:W-:-:S13]  /*06f0*/  ISETP.NE.AND P0, PT, R7, RZ, PT ;  /* 0x000000ff0700720c */ /* 0x000fda0003f05270 */
[----:B------:R-:W-:Y:S05]  /*0700*/  @!P0 BRA `(.L_x_3) ;  /* 0x0000000000808947 */ /* 0x000fea0003800000 */
[----:B------:R-:W2:Y:S04]  /*0710*/  LDL.64 R16, [R22+-0x20] ;  /* 0xffffe00016107983 */ /* 0x000ea80000100a00 */
[----:B------:R-:W2:Y:S04]  /*0720*/  LDL.64 R10, [R5+0x40] ;  /* 0x00004000050a7983 */ /* 0x000ea80000100a00 */
[----:B------:R-:W3:Y:S04]  /*0730*/  LDL.64 R20, [R23+-0x20] ;  /* 0xffffe00017147983 */ /* 0x000ee80000100a00 */
[----:B------:R-:W3:Y:S04]  /*0740*/  LDL.64 R18, [R5] ;  /* 0x0000000005127983 */ /* 0x000ee80000100a00 */
[----:B------:R-:W4:Y:S04]  /*0750*/  LDL.64 R12, [R6+-0x20] ;  /* 0xffffe000060c7983 */ /* 0x000f280000100a00 */
[----:B------:R-:W4:Y:S01]  /*0760*/  LDL.64 R14, [R5+0x80] ;  /* 0x00008000050e7983 */ /* 0x000f220000100a00 */
[----:B------:R-:W-:Y:S01]  /*0770*/  BSSY.RECONVERGENT B0, `(.L_x_4) ;  /* 0x0000015000007945 */ /* 0x000fe20003800200 */
[----:B--2---:R-:W-:-:S02]  /*0780*/  DADD R10, R16, -R10 ;  /* 0x00000000100a7229 */ /* 0x004fc4000000080a */
[----:B---3--:R-:W-:-:S06]  /*0790*/  DADD R18, R20, -R18 ;  /* 0x0000000014127229 */ /* 0x008fcc0000000812 */
[----:B------:R-:W-:Y:S02]  /*07a0*/  DMUL R10, R10, R10 ;  /* 0x0000000a0a0a7228 */ /* 0x000fe40000000000 */
[----:B----4-:R-:W-:-:S06]  /*07b0*/  DADD R12, R12, -R14 ;  /* 0x000000000c0c7229 */ /* 0x010fcc000000080e */
[----:B------:R-:W-:-:S08]  /*07c0*/  DFMA R10, R18, R18, R10 ;  /* 0x00000012120a722b */ /* 0x000fd0000000000a */
[----:B------:R-:W-:-:S10]  /*07d0*/  DFMA R10, R12, R12, R10 ;  /* 0x0000000c0c0a722b */ /* 0x000fd4000000000a */
[----:B------:R-:W0:Y:S02]  /*07e0*/  F2F.F32.F64 R11, R10 ;  /* 0x0000000a000b7310 */ /* 0x000e240000301000 */
[----:B0-----:R-:W-:-:S06]  /*07f0*/  VIADD R12, R11, 0xf3000000 ;  /* 0xf30000000b0c7836 */ /* 0x001fcc0000000000 */
[----:B------:R0:W1:Y:S01]  /*0800*/  MUFU.RSQ R14, R11 ;  /* 0x0000000b000e7308 */ /* 0x0000620000001400 */
[----:B------:R-:W-:-:S13]  /*0810*/  ISETP.GT.U32.AND P0, PT, R12, 0x727fffff, PT ;  /* 0x727fffff0c00780c */ /* 0x000fda0003f04070 */
[----:B0-----:R-:W-:Y:S05]  /*0820*/  @!P0 BRA `(.L_x_5) ;  /* 0x0000000000148947 */ /* 0x001fea0003800000 */
[----:B------:R-:W-:Y:S02]  /*0830*/  MOV R10, R11 ;  /* 0x0000000b000a7202 */ /* 0x000fe40000000f00 */
[----:B------:R-:W-:-:S07]  /*0840*/  MOV R16, 0x860 ;  /* 0x0000086000107802 */ /* 0x000fce0000000f00 */
[----:B-1----:R-:W-:Y:S05]  /*0850*/  CALL.REL.NOINC `($__internal_0_$__cuda_sm20_sqrt_rn_f32_slowpath) ;  /* 0x0000002000587944 */ /* 0x002fea0003c00000 */
[----:B------:R-:W-:Y:S01]  /*0860*/  IMAD.MOV.U32 R10, RZ, RZ, R12 ;  /* 0x000000ffff0a7224 */ /* 0x000fe200078e000c */
[----:B------:R-:W-:Y:S06]  /*0870*/  BRA `(.L_x_6) ;  /* 0x0000000000107947 */ /* 0x000fec0003800000 */
.L_x_5:
[----:B-1----:R-:W-:Y:S01]  /*0880*/  FMUL.FTZ R10, R11, R14 ;  /* 0x0000000e0b0a7220 */ /* 0x002fe20000410000 */
[----:B------:R-:W-:-:S03]  /*0890*/  FMUL.FTZ R12, R14, 0.5 ;  /* 0x3f0000000e0c7820 */ /* 0x000fc60000410000 */
[----:B------:R-:W-:-:S04]  /*08a0*/  FFMA R11, -R10, R10, R11 ;  /* 0x0000000a0a0b7223 */ /* 0x000fc8000000010b */
[----:B------:R-:W-:-:S07]  /*08b0*/  FFMA R10, R11, R12, R10 ;  /* 0x0000000c0b0a7223 */ /* 0x000fce000000000a */
.L_x_6:
[----:B------:R-:W-:Y:S05]  /*08c0*/  BSYNC.RECONVERGENT B0 ;  /* 0x0000000000007941 */ /* 0x000fea0003800200 */
.L_x_4:
[----:B------:R-:W0:Y:S02]  /*08d0*/  F2F.F64.F32 R10, R10 ;  /* 0x0000000a000a7310 */ /* 0x000e240000201800 */
[----:B0-----:R-:W-:-:S06]  /*08e0*/  DSETP.GT.AND P0, PT, R8, R10, PT ;  /* 0x0000000a0800722a */ /* 0x001fcc0003f04000 */
[----:B------:R-:W-:Y:S02]  /*08f0*/  FSEL R8, R10, R8, P0 ;  /* 0x000000080a087208 */ /* 0x000fe40000000000 */
[----:B------:R-:W-:-:S07]  /*0900*/  FSEL R9, R11, R9, P0 ;  /* 0x000000090b097208 */ /* 0x000fce0000000000 */
.L_x_3:
[----:B------:R-:W-:-:S06]  /*0910*/  UIADD3 UR9, UPT, UPT, UR4, 0x1, URZ ;  /* 0x0000000104097890 */ /* 0x000fcc000fffe0ff */
[----:B------:R-:W-:-:S13]  /*0920*/  ISETP.NE.AND P0, PT, R4, UR9, PT ;  /* 0x0000000904007c0c */ /* 0x000fda000bf05270 */
        /* <DEDUP_REMOVED lines=15> */
[----:B0-----:R-:W-:-:S06]  /*0a20*/  IADD3 R12, PT, PT, R11, -0xd000000, RZ ;  /* 0xf30000000b0c7810 */ /* 0x001fcc0007ffe0ff */
[----:B------:R0:W1:Y:S01]  /*0a30*/  MUFU.RSQ R14, R11 ;  /* 0x0000000b000e7308 */ /* 0x0000620000001400 */
[----:B------:R-:W-:-:S13]  /*0a40*/  ISETP.GT.U32.AND P0, PT, R12, 0x727fffff, PT ;  /* 0x727fffff0c00780c */ /* 0x000fda0003f04070 */
[----:B0-----:R-:W-:Y:S05]  /*0a50*/  @!P0 BRA `(.L_x_9) ;  /* 0x0000000000148947 */ /* 0x001fea0003800000 */
[----:B------:R-:W-:Y:S01]  /*0a60*/  IMAD.MOV.U32 R10, RZ, RZ, R11 ;  /* 0x000000ffff0a7224 */ /* 0x000fe200078e000b */
[----:B------:R-:W-:-:S07]  /*0a70*/  MOV R16, 0xa90 ;  /* 0x00000a9000107802 */ /* 0x000fce0000000f00 */
[----:B-1----:R-:W-:Y:S05]  /*0a80*/  CALL.REL.NOINC `($__internal_0_$__cuda_sm20_sqrt_rn_f32_slowpath) ;  /* 0x0000001c00cc7944 */ /* 0x002fea0003c00000 */
[----:B------:R-:W-:Y:S01]  /*0a90*/  MOV R10, R12 ;  /* 0x0000000c000a7202 */ /* 0x000fe20000000f00 */
[----:B------:R-:W-:Y:S06]  /*0aa0*/  BRA `(.L_x_10) ;  /* 0x0000000000107947 */ /* 0x000fec0003800000 */
.L_x_9:
[----:B-1----:R-:W-:Y:S01]  /*0ab0*/  FMUL.FTZ R10, R11, R14 ;  /* 0x0000000e0b0a7220 */ /* 0x002fe20000410000 */
[----:B------:R-:W-:-:S03]  /*0ac0*/  FMUL.FTZ R12, R14, 0.5 ;  /* 0x3f0000000e0c7820 */ /* 0x000fc60000410000 */
[----:B------:R-:W-:-:S04]  /*0ad0*/  FFMA R11, -R10, R10, R11 ;  /* 0x0000000a0a0b7223 */ /* 0x000fc8000000010b */
[----:B------:R-:W-:-:S07]  /*0ae0*/  FFMA R10, R11, R12, R10 ;  /* 0x0000000c0b0a7223 */ /* 0x000fce000000000a */
.L_x_10:
[----:B------:R-:W-:Y:S05]  /*0af0*/  BSYNC.RECONVERGENT B0 ;  /* 0x0000000000007941 */ /* 0x000fea0003800200 */
.L_x_8:
[----:B------:R-:W0:Y:S02]  /*0b00*/  F2F.F64.F32 R10, R10 ;  /* 0x0000000a000a7310 */ /* 0x000e240000201800 */
[----:B0-----:R-:W-:-:S06]  /*0b10*/  DSETP.GT.AND P0, PT, R8, R10, PT ;  /* 0x0000000a0800722a */ /* 0x001fcc0003f04000 */
[----:B------:R-:W-:Y:S02]  /*0b20*/  FSEL R8, R10, R8, P0 ;  /* 0x000000080a087208 */ /* 0x000fe40000000000 */
[----:B------:R-:W-:-:S07]  /*0b30*/  FSEL R9, R11, R9, P0 ;  /* 0x000000090b097208 */ /* 0x000fce0000000000 */
.L_x_7:
        /* <DEDUP_REMOVED lines=26> */
.L_x_13:
[----:B-1----:R-:W-:Y:S01]  /*0ce0*/  FMUL.FTZ R10, R11, R14 ;  /* 0x0000000e0b0a7220 */ /* 0x002fe20000410000 */
[----:B------:R-:W-:-:S03]  /*0cf0*/  FMUL.FTZ R12, R14, 0.5 ;  /* 0x3f0000000e0c7820 */ /* 0x000fc60000410000 */
[----:B------:R-:W-:-:S04]  /*0d00*/  FFMA R11, -R10, R10, R11 ;  /* 0x0000000a0a0b7223 */ /* 0x000fc8000000010b */
[----:B------:R-:W-:-:S07]  /*0d10*/  FFMA R10, R11, R12, R10 ;  /* 0x0000000c0b0a7223 */ /* 0x000fce000000000a */
.L_x_14:
[----:B------:R-:W-:Y:S05]  /*0d20*/  BSYNC.RECONVERGENT B0 ;  /* 0x0000000000007941 */ /* 0x000fea0003800200 */
.L_x_12:
[----:B------:R-:W0:Y:S02]  /*0d30*/  F2F.F64.F32 R10, R10 ;  /* 0x0000000a000a7310 */ /* 0x000e240000201800 */
[----:B0-----:R-:W-:-:S06]  /*0d40*/  DSETP.GT.AND P0, PT, R8, R10, PT ;  /* 0x0000000a0800722a */ /* 0x001fcc0003f04000 */
[----:B------:R-:W-:Y:S02]  /*0d50*/  FSEL R8, R10, R8, P0 ;  /* 0x000000080a087208 */ /* 0x000fe40000000000 */
[----:B------:R-:W-:-:S07]  /*0d60*/  FSEL R9, R11, R9, P0 ;  /* 0x000000090b097208 */ /* 0x000fce0000000000 */
.L_x_11:
        /* <DEDUP_REMOVED lines=26> */
.L_x_17:
[----:B-1----:R-:W-:Y:S01]  /*0f10*/  FMUL.FTZ R10, R11, R14 ;  /* 0x0000000e0b0a7220 */ /* 0x002fe20000410000 */
[----:B------:R-:W-:-:S03]  /*0f20*/  FMUL.FTZ R12, R14, 0.5 ;  /* 0x3f0000000e0c7820 */ /* 0x000fc60000410000 */
[----:B------:R-:W-:-:S04]  /*0f30*/  FFMA R11, -R10, R10, R11 ;  /* 0x0000000a0a0b7223 */ /* 0x000fc8000000010b */
[----:B------:R-:W-:-:S07]  /*0f40*/  FFMA R10, R11, R12, R10 ;  /* 0x0000000c0b0a7223 */ /* 0x000fce000000000a */
.L_x_18:
[----:B------:R-:W-:Y:S05]  /*0f50*/  BSYNC.RECONVERGENT B0 ;  /* 0x0000000000007941 */ /* 0x000fea0003800200 */
.L_x_16:
[----:B------:R-:W0:Y:S02]  /*0f60*/  F2F.F64.F32 R10, R10 ;  /* 0x0000000a000a7310 */ /* 0x000e240000201800 */
[----:B0-----:R-:W-:-:S06]  /*0f70*/  DSETP.GT.AND P0, PT, R8, R10, PT ;  /* 0x0000000a0800722a */ /* 0x001fcc0003f04000 */
[----:B------:R-:W-:Y:S02]  /*0f80*/  FSEL R8, R10, R8, P0 ;  /* 0x000000080a087208 */ /* 0x000fe40000000000 */
[----:B------:R-:W-:-:S07]  /*0f90*/  FSEL R9, R11, R9, P0 ;  /* 0x000000090b097208 */ /* 0x000fce0000000000 */
.L_x_15:
[----:B------:R-:W-:-:S06]  /*0fa0*/  UIADD3 UR9, UPT, UPT, UR4, 0x4, URZ ;  /* 0x0000000404097890 */ /* 0x000fcc000fffe0ff */
[----:B------:R-:W-:-:S13]  /*0fb0*/  ISETP.NE.AND P0, PT, R4, UR9, PT ;  /* 0x0000000904007c0c */ /* 0x000fda000bf05270 */
[----:B------:R-:W-:Y:S05]  /*0fc0*/  @!P0 BRA `(.L_x_19) ;  /* 0x0000000000808947 */ /* 0x000fea0003800000 */
[----:B------:R-:W2:Y:S04]  /*0fd0*/  LDL.64 R16, [R22] ;  /* 0x0000000016107983 */ /* 0x000ea80000100a00 */
[----:B------:R-:W2:Y:S04]  /*0fe0*/  LDL.64 R10, [R5+0x40] ;  /* 0x00004000050a7983 */ /* 0x000ea80000100a00 */
[----:B------:R-:W3:Y:S04]  /*0ff0*/  LDL.64 R20, [R23] ;  /* 0x0000000017147983 */ /* 0x000ee80000100a00 */
[----:B------:R-:W3:Y:S04]  /*1000*/  LDL.64 R18, [R5] ;  /* 0x0000000005127983 */ /* 0x000ee80000100a00 */
[----:B------:R-:W4:Y:S04]  /*1010*/  LDL.64 R12, [R6] ;  /* 0x00000000060c7983 */ /* 0x000f280000100a00 */
        /* <DEDUP_REMOVED lines=18> */
.L_x_21:
[----:B-1----:R-:W-:Y:S01]  /*1140*/  FMUL.FTZ R10, R11, R14 ;  /* 0x0000000e0b0a7220 */ /* 0x002fe20000410000 */
[----:B------:R-:W-:-:S03]  /*1150*/  FMUL.FTZ R12, R14, 0.5 ;  /* 0x3f0000000e0c7820 */ /* 0x000fc60000410000 */
[----:B------:R-:W-:-:S04]  /*1160*/  FFMA R11, -R10, R10, R11 ;  /* 0x0000000a0a0b7223 */ /* 0x000fc8000000010b */
[----:B------:R-:W-:-:S07]  /*1170*/  FFMA R10, R11, R12, R10 ;  /* 0x0000000c0b0a7223 */ /* 0x000fce000000000a */
.L_x_22:
[----:B------:R-:W-:Y:S05]  /*1180*/  BSYNC.RECONVERGENT B0 ;  /* 0x0000000000007941 */ /* 0x000fea0003800200 */
.L_x_20:
[----:B------:R-:W0:Y:S02]  /*1190*/  F2F.F64.F32 R10, R10 ;  /* 0x0000000a000a7310 */ /* 0x000e240000201800 */
[----:B0-----:R-:W-:-:S06]  /*11a0*/  DSETP.GT.AND P0, PT, R8, R10, PT ;  /* 0x0000000a0800722a */ /* 0x001fcc0003f04000 */
[----:B------:R-:W-:Y:S02]  /*11b0*/  FSEL R8, R10, R8, P0 ;  /* 0x000000080a087208 */ /* 0x000fe40000000000 */
[----:B------:R-:W-:-:S07]  /*11c0*/  FSEL R9, R11, R9, P0 ;  /* 0x000000090b097208 */ /* 0x000fce0000000000 */
.L_x_19:
[----:B------:R-:W-:-:S06]  /*11d0*/  UIADD3 UR9, UPT, UPT, UR4, 0x5, URZ ;  /* 0x0000000504097890 */ /* 0x000fcc000fffe0ff */
[----:B------:R-:W-:-:S13]  /*11e0*/  ISETP.NE.AND P0, PT, R4, UR9, PT ;  /* 0x0000000904007c0c */ /* 0x000fda000bf05270 */
[----:B------:R-:W-:Y:S05]  /*11f0*/  @!P0 BRA `(.L_x_23) ;  /* 0x0000000000808947 */ /* 0x000fea0003800000 */
[----:B------:R-:W2:Y:S04]  /*1200*/  LDL.64 R16, [R22+0x8] ;  /* 0x0000080016107983 */ /* 0x000ea80000100a00 */
[----:B------:R-:W2:Y:S04]  /*1210*/  LDL.64 R10, [R5+0x40] ;  /* 0x00004000050a7983 */ /* 0x000ea80000100a00 */
[----:B------:R-:W3:Y:S04]  /*1220*/  LDL.64 R20, [R23+0x8] ;  /* 0x0000080017147983 */ /* 0x000ee80000100a00 */
[----:B------:R-:W3:Y:S04]  /*1230*/  LDL.64 R18, [R5] ;  /* 0x0000000005127983 */ /* 0x000ee80000100a00 */
[----:B------:R-:W4:Y:S04]  /*1240*/  LDL.64 R12, [R6+0x8] ;  /* 0x00000800060c7983 */ /* 0x000f280000100a00 */
        /* <DEDUP_REMOVED lines=18> */
.L_x_25:
[----:B-1----:R-:W-:Y:S01]  /*1370*/  FMUL.FTZ R10, R11, R14 ;  /* 0x0000000e0b0a7220 */ /* 0x002fe20000410000 */
[----:B------:R-:W-:-:S03]  /*1380*/  FMUL.FTZ R12, R14, 0.5 ;  /* 0x3f0000000e0c7820 */ /* 0x000fc60000410000 */
[----:B------:R-:W-:-:S04]  /*1390*/  FFMA R11, -R10, R10, R11 ;  /* 0x0000000a0a0b7223 */ /* 0x000fc8000000010b */
[----:B------:R-:W-:-:S07]  /*13a0*/  FFMA R10, R11, R12, R10 ;  /* 0x0000000c0b0a7223 */ /* 0x000fce000000000a */
.L_x_26:
[----:B------:R-:W-:Y:S05]  /*13b0*/  BSYNC.RECONVERGENT B0 ;  /* 0x0000000000007941 */ /* 0x000fea0003800200 */
.L_x_24:
[----:B------:R-:W0:Y:S02]  /*13c0*/  F2F.F64.F32 R10, R10 ;  /* 0x0000000a000a7310 */ /* 0x000e240000201800 */
[----:B0-----:R-:W-:-:S06]  /*13d0*/  DSETP.GT.AND P0, PT, R8, R10, PT ;  /* 0x0000000a0800722a */ /* 0x001fcc0003f04000 */
[----:B------:R-:W-:Y:S02]  /*13e0*/  FSEL R8, R10, R8, P0 ;  /* 0x000000080a087208 */ /* 0x000fe40000000000 */
[----:B------:R-:W-:-:S07]  /*13f0*/  FSEL R9, R11, R9, P0 ;  /* 0x000000090b097208 */ /* 0x000fce0000000000 */
.L_x_23:
        /* <DEDUP_REMOVED lines=26> */
.L_x_29:
[----:B-1----:R-:W-:Y:S01]  /*15a0*/  FMUL.FTZ R10, R11, R14 ;  /* 0x0000000e0b0a7220 */ /* 0x002fe20000410000 */
[----:B------:R-:W-:-:S03]  /*15b0*/  FMUL.FTZ R12, R14, 0.5 ;  /* 0x3f0000000e0c7820 */ /* 0x000fc60000410000 */
[----:B------:R-:W-:-:S04]  /*15c0*/  FFMA R11, -R10, R10, R11 ;  /* 0x0000000a0a0b7223 */ /* 0x000fc8000000010b */
[----:B------:R-:W-:-:S07]  /*15d0*/  FFMA R10, R11, R12, R10 ;  /* 0x0000000c0b0a7223 */ /* 0x000fce000000000a */
.L_x_30:
[----:B------:R-:W-:Y:S05]  /*15e0*/  BSYNC.RECONVERGENT B0 ;  /* 0x0000000000007941 */ /* 0x000fea0003800200 */
.L_x_28:
[----:B------:R-:W0:Y:S02]  /*15f0*/  F2F.F64.F32 R10, R10 ;  /* 0x0000000a000a7310 */ /* 0x000e240000201800 */
[----:B0-----:R-:W-:-:S06]  /*1600*/  DSETP.GT.AND P0, PT, R8, R10, PT ;  /* 0x0000000a0800722a */ /* 0x001fcc0003f04000 */
[----:B------:R-:W-:Y:S02]  /*1610*/  FSEL R8, R10, R8, P0 ;  /* 0x000000080a087208 */ /* 0x000fe40000000000 */
[----:B------:R-:W-:-:S07]  /*1620*/  FSEL R9, R11, R9, P0 ;  /* 0x000000090b097208 */ /* 0x000fce0000000000 */
.L_x_27:
        /* <DEDUP_REMOVED lines=26> */
.L_x_33:
[----:B-1----:R-:W-:Y:S01]  /*17d0*/  FMUL.FTZ R10, R11, R14 ;  /* 0x0000000e0b0a7220 */ /* 0x002fe20000410000 */
[----:B------:R-:W-:-:S03]  /*17e0*/  FMUL.FTZ R12, R14, 0.5 ;  /* 0x3f0000000e0c7820 */ /* 0x000fc60000410000 */
[----:B------:R-:W-:-:S04]  /*17f0*/  FFMA R11, -R10, R10, R11 ;  /* 0x0000000a0a0b7223 */ /* 0x000fc8000000010b */
[----:B------:R-:W-:-:S07]  /*1800*/  FFMA R10, R11, R12, R10 ;  /* 0x0000000c0b0a7223 */ /* 0x000fce000000000a */
.L_x_34:
[----:B------:R-:W-:Y:S05]  /*1810*/  BSYNC.RECONVERGENT B0 ;  /* 0x0000000000007941 */ /* 0x000fea0003800200 */
.L_x_32:
[----:B------:R-:W0:Y:S02]  /*1820*/  F2F.F64.F32 R10, R10 ;  /* 0x0000000a000a7310 */ /* 0x000e240000201800 */
[----:B0-----:R-:W-:-:S06]  /*1830*/  DSETP.GT.AND P0, PT, R8, R10, PT ;  /* 0x0000000a0800722a */ /* 0x001fcc0003f04000 */
[----:B------:R-:W-:Y:S02]  /*1840*/  FSEL R8, R10, R8, P0 ;  /* 0x000000080a087208 */ /* 0x000fe40000000000 */
[----:B------:R-:W-:-:S07]  /*1850*/  FSEL R9, R11, R9, P0 ;  /* 0x000000090b097208 */ /* 0x000fce0000000000 */
.L_x_31:
[----:B------:R-:W-:Y:S01]  /*1860*/  UIADD3 UR4, UPT, UPT, UR4, 0x8, URZ ;  /* 0x0000000804047890 */ /* 0x000fe2000fffe0ff */
[----:B------:R-:W-:Y:S01]  /*1870*/  VIADD R7, R7, 0x8 ;  /* 0x0000000807077836 */ /* 0x000fe20000000000 */
[----:B------:R-:W-:Y:S01]  /*1880*/  IADD3 R23, PT, PT, R23, 0x40, RZ ;  /* 0x0000004017177810 */ /* 0x000fe20007ffe0ff */
[----:B------:R-:W-:Y:S01]  /*1890*/  VIADD R6, R6, 0x40 ;  /* 0x0000004006067836 */ /* 0x000fe20000000000 */
[----:B------:R-:W-:Y:S01]  /*18a0*/  UISETP.NE.AND UP0, UPT, UR4, UR5, UPT ;  /* 0x000000050400728c */ /* 0x000fe2000bf05270 */
[----:B------:R-:W-:-:S08]  /*18b0*/  IADD3 R22, PT, PT, R22, 0x40, RZ ;  /* 0x0000004016167810 */ /* 0x000fd00007ffe0ff */
[----:B------:R-:W-:Y:S05]  /*18c0*/  BRA.U UP0, `(.L_x_35) ;  /* 0xffffffed00887547 */ /* 0x000fea000b83ffff */
[----:B------:R-:W-:-:S07]  /*18d0*/  MOV R6, UR5 ;  /* 0x0000000500067c02 */ /* 0x000fce0008000f00 */
.L_x_2:
[----:B------:R-:W-:-:S09]  /*18e0*/  UISETP.NE.AND UP0, UPT, UR6, URZ, UPT ;  /* 0x000000ff0600728c */ /* 0x000fd2000bf05270 */
[----:B------:R-:W-:Y:S05]  /*18f0*/  BRA.U !UP0, `(.L_x_36) ;  /* 0x0000001108087547 */ /* 0x000fea000b800000 */
[----:B------:R-:W-:-:S09]  /*1900*/  UISETP.GE.U32.AND UP0, UPT, UR7, 0x3, UPT ;  /* 0x000000030700788c */ /* 0x000fd2000bf06070 */
[----:B------:R-:W-:Y:S05]  /*1910*/  BRA.U !UP0, `(.L_x_37) ;  /* 0x0000000908407547 */ /* 0x000fea000b800000 */
[----:B------:R-:W-:-:S13]  /*1920*/  ISETP.NE.AND P0, PT, R6, R4, PT ;  /* 0x000000040600720c */ /* 0x000fda0003f05270 */
[----:B------:R-:W-:Y:S05]  /*1930*/  @!P0 BRA `(.L_x_38) ;  /* 0x0000000000848947 */ /* 0x000fea0003800000 */
[----:B------:R-:W-:Y:S01]  /*1940*/  LEA R7, R6, R1, 0x3 ;  /* 0x0000000106077211 */ /* 0x000fe200078e18ff */
[----:B------:R-:W2:Y:S04]  /*1950*/  LDL.64 R18, [R5+0x40] ;  /* 0x0000400005127983 */ /* 0x000ea80000100a00 */
[----:B------:R-:W2:Y:S04]  /*1960*/  LDL.64 R20, [R7+0x40] ;  /* 0x0000400007147983 */ /* 0x000ea80000100a00 */
[----:B------:R-:W3:Y:S04]  /*1970*/  LDL.64 R16, [R5] ;  /* 0x0000000005107983 */ /* 0x000ee80000100a00 */
        /* <DEDUP_REMOVED lines=18> */
[----:B------:R-:W-:Y:S01]  /*1aa0*/  MOV R10, R12 ;  /* 0x0000000c000a7202 */ /* 0x000fe20000000f00 */
[----:B------:R-:W-:Y:S06]  /*1ab0*/  BRA `(.L_x_41) ;  /* 0x0000000000107947 */ /* 0x000fec0003800000 */
.L_x_40:
[----:B-1----:R-:W-:Y:S01]  /*1ac0*/  FMUL.FTZ R10, R19, R12 ;  /* 0x0000000c130a7220 */ /* 0x002fe20000410000 */
[----:B------:R-:W-:-:S03]  /*1ad0*/  FMUL.FTZ R11, R12, 0.5 ;  /* 0x3f0000000c0b7820 */ /* 0x000fc60000410000 */
[----:B------:R-:W-:-:S04]  /*1ae0*/  FFMA R7, -R10, R10, R19 ;  /* 0x0000000a0a077223 */ /* 0x000fc80000000113 */
[----:B------:R-:W-:-:S07]  /*1af0*/  FFMA R10, R7, R11, R10 ;  /* 0x0000000b070a7223 */ /* 0x000fce000000000a */
.L_x_41:
[----:B------:R-:W-:Y:S05]  /*1b00*/  BSYNC.RECONVERGENT B0 ;  /* 0x0000000000007941 */ /* 0x000fea0003800200 */
.L_x_39:
[----:B------:R-:W0:Y:S02]  /*1b10*/  F2F.F64.F32 R10, R10 ;  /* 0x0000000a000a7310 */ /* 0x000e240000201800 */
[----:B0-----:R-:W-:-:S06]  /*1b20*/  DSETP.GT.AND P0, PT, R8, R10, PT ;  /* 0x0000000a0800722a */ /* 0x001fcc0003f04000 */
[----:B------:R-:W-:Y:S02]  /*1b30*/  FSEL R8, R10, R8, P0 ;  /* 0x000000080a087208 */ /* 0x000fe40000000000 */
[----:B------:R-:W-:-:S07]  /*1b40*/  FSEL R9, R11, R9, P0 ;  /* 0x000000090b097208 */ /* 0x000fce0000000000 */
.L_x_38:
[----:B------:R-:W-:-:S05]  /*1b50*/  VIADD R7, R6, 0x1 ;  /* 0x0000000106077836 */ /* 0x000fca0000000000 */
[----:B------:R-:W-:-:S13]  /*1b60*/  ISETP.NE.AND P0, PT, R7, R4, PT ;  /* 0x000000040700720c */ /* 0x000fda0003f05270 */
[----:B------:R-:W-:Y:S05]  /*1b70*/  @!P0 BRA `(.L_x_42) ;  /* 0x0000000000848947 */ /* 0x000fea0003800000 */
[----:B------:R-:W-:Y:S01]  /*1b80*/  LEA R22, R6, R1, 0x3 ;  /* 0x0000000106167211 */ /* 0x000fe200078e18ff */
[----:B------:R-:W2:Y:S04]  /*1b90*/  LDL.64 R18, [R5+0x40] ;  /* 0x0000400005127983 */ /* 0x000ea80000100a00 */
[----:B------:R-:W2:Y:S04]  /*1ba0*/  LDL.64 R20, [R22+0x48] ;  /* 0x0000480016147983 */ /* 0x000ea80000100a00 */
[----:B------:R-:W3:Y:S04]  /*1bb0*/  LDL.64 R16, [R5] ;  /* 0x0000000005107983 */ /* 0x000ee80000100a00 */
[----:B------:R-:W3:Y:S04]  /*1bc0*/  LDL.64 R14, [R22+0x8] ;  /* 0x00000800160e7983 */ /* 0x000ee80000100a00 */
        /* <DEDUP_REMOVED lines=19> */
.L_x_44:
[----:B-1----:R-:W-:Y:S01]  /*1d00*/  FMUL.FTZ R10, R19, R12 ;  /* 0x0000000c130a7220 */ /* 0x002fe20000410000 */
[----:B------:R-:W-:-:S03]  /*1d10*/  FMUL.FTZ R11, R12, 0.5 ;  /* 0x3f0000000c0b7820 */ /* 0x000fc60000410000 */
[----:B------:R-:W-:-:S04]  /*1d20*/  FFMA R7, -R10, R10, R19 ;  /* 0x0000000a0a077223 */ /* 0x000fc80000000113 */
[----:B------:R-:W-:-:S07]  /*1d30*/  FFMA R10, R7, R11, R10 ;  /* 0x0000000b070a7223 */ /* 0x000fce000000000a */
.L_x_45:
[----:B------:R-:W-:Y:S05]  /*1d40*/  BSYNC.RECONVERGENT B0 ;  /* 0x0000000000007941 */ /* 0x000fea0003800200 */
.L_x_43:
[----:B------:R-:W0:Y:S02]  /*1d50*/  F2F.F64.F32 R10, R10 ;  /* 0x0000000a000a7310 */ /* 0x000e240000201800 */
[----:B0-----:R-:W-:-:S06]  /*1d60*/  DSETP.GT.AND P0, PT, R8, R10, PT ;  /* 0x0000000a0800722a */ /* 0x001fcc0003f04000 */
[----:B------:R-:W-:Y:S02]  /*1d70*/  FSEL R8, R10, R8, P0 ;  /* 0x000000080a087208 */ /* 0x000fe40000000000 */
[----:B------:R-:W-:-:S07]  /*1d80*/  FSEL R9, R11, R9, P0 ;  /* 0x000000090b097208 */ /* 0x000fce0000000000 */
.L_x_42:
[----:B------:R-:W-:-:S04]  /*1d90*/  IADD3 R7, PT, PT, R6, 0x2, RZ ;  /* 0x0000000206077810 */ /* 0x000fc80007ffe0ff */
[----:B------:R-:W-:-:S13]  /*1da0*/  ISETP.NE.AND P0, PT, R7, R4, PT ;  /* 0x000000040700720c */ /* 0x000fda0003f05270 */
[----:B------:R-:W-:Y:S05]  /*1db0*/  @!P0 BRA `(.L_x_46) ;  /* 0x0000000000848947 */ /* 0x000fea0003800000 */
[----:B------:R-:W-:Y:S01]  /*1dc0*/  IMAD R22, R6, 0x8, R1 ;  /* 0x0000000806167824 */ /* 0x000fe200078e0201 */
        /* <DEDUP_REMOVED lines=23> */
.L_x_48:
[----:B-1----:R-:W-:Y:S01]  /*1f40*/  FMUL.FTZ R10, R19, R12 ;  /* 0x0000000c130a7220 */ /* 0x002fe20000410000 */
[----:B------:R-:W-:-:S03]  /*1f50*/  FMUL.FTZ R11, R12, 0.5 ;  /* 0x3f0000000c0b7820 */ /* 0x000fc60000410000 */
[----:B------:R-:W-:-:S04]  /*1f60*/  FFMA R7, -R10, R10, R19 ;  /* 0x0000000a0a077223 */ /* 0x000fc80000000113 */
[----:B------:R-:W-:-:S07]  /*1f70*/  FFMA R10, R7, R11, R10 ;  /* 0x0000000b070a7223 */ /* 0x000fce000000000a */
.L_x_49:
[----:B------:R-:W-:Y:S05]  /*1f80*/  BSYNC.RECONVERGENT B0 ;  /* 0x0000000000007941 */ /* 0x000fea0003800200 */
.L_x_47:
[----:B------:R-:W0:Y:S02]  /*1f90*/  F2F.F64.F32 R10, R10 ;  /* 0x0000000a000a7310 */ /* 0x000e240000201800 */
[----:B0-----:R-:W-:-:S06]  /*1fa0*/  DSETP.GT.AND P0, PT, R8, R10, PT ;  /* 0x0000000a0800722a */ /* 0x001fcc0003f04000 */
[----:B------:R-:W-:Y:S02]  /*1fb0*/  FSEL R8, R10, R8, P0 ;  /* 0x000000080a087208 */ /* 0x000fe40000000000 */
[----:B------:R-:W-:-:S07]  /*1fc0*/  FSEL R9, R11, R9, P0 ;  /* 0x000000090b097208 */ /* 0x000fce0000000000 */
.L_x_46:
[----:B------:R-:W-:-:S04]  /*1fd0*/  IADD3 R7, PT, PT, R6, 0x3, RZ ;  /* 0x0000000306077810 */ /* 0x000fc80007ffe0ff */
        /* <DEDUP_REMOVED lines=26> */
.L_x_52:
[----:B-1----:R-:W-:Y:S01]  /*2180*/  FMUL.FTZ R10, R19, R12 ;  /* 0x0000000c130a7220 */ /* 0x002fe20000410000 */
[----:B------:R-:W-:-:S03]  /*2190*/  FMUL.FTZ R11, R12, 0.5 ;  /* 0x3f0000000c0b7820 */ /* 0x000fc60000410000 */
[----:B------:R-:W-:-:S04]  /*21a0*/  FFMA R7, -R10, R10, R19 ;  /* 0x0000000a0a077223 */ /* 0x000fc80000000113 */
[----:B------:R-:W-:-:S07]  /*21b0*/  FFMA R10, R7, R11, R10 ;  /* 0x0000000b070a7223 */ /* 0x000fce000000000a */
.L_x_53:
[----:B------:R-:W-:Y:S05]  /*21c0*/  BSYNC.RECONVERGENT B0 ;  /* 0x0000000000007941 */ /* 0x000fea0003800200 */
.L_x_51:
[----:B------:R-:W0:Y:S02]  /*21d0*/  F2F.F64.F32 R10, R10 ;  /* 0x0000000a000a7310 */ /* 0x000e240000201800 */
[----:B0-----:R-:W-:-:S06]  /*21e0*/  DSETP.GT.AND P0, PT, R8, R10, PT ;  /* 0x0000000a0800722a */ /* 0x001fcc0003f04000 */
[----:B------:R-:W-:Y:S02]  /*21f0*/  FSEL R8, R10, R8, P0 ;  /* 0x000000080a087208 */ /* 0x000fe40000000000 */
[----:B------:R-:W-:-:S07]  /*2200*/  FSEL R9, R11, R9, P0 ;  /* 0x000000090b097208 */ /* 0x000fce0000000000 */
.L_x_50:
[----:B------:R-:W-:-:S07]  /*2210*/  VIADD R6, R6, 0x4 ;  /* 0x0000000406067836 */ /* 0x000fce0000000000 */
.L_x_37:
[----:B------:R-:W-:-:S09]  /*2220*/  UISETP.NE.AND UP0, UPT, UR8, URZ, UPT ;  /* 0x000000ff0800728c */ /* 0x000fd2000bf05270 */
[----:B------:R-:W-:Y:S05]  /*2230*/  BRA.U !UP0, `(.L_x_36) ;  /* 0x0000000508b87547 */ /* 0x000fea000b800000 */
[----:B------:R-:W-:-:S09]  /*2240*/  UISETP.NE.AND UP0, UPT, UR8, 0x1, UPT ;  /* 0x000000010800788c */ /* 0x000fd2000bf05270 */
        /* <DEDUP_REMOVED lines=27> */
.L_x_57:
[----:B-1----:R-:W-:Y:S01]  /*2400*/  FMUL.FTZ R10, R19, R12 ;  /* 0x0000000c130a7220 */ /* 0x002fe20000410000 */
[----:B------:R-:W-:-:S03]  /*2410*/  FMUL.FTZ R11, R12, 0.5 ;  /* 0x3f0000000c0b7820 */ /* 0x000fc60000410000 */
[----:B------:R-:W-:-:S04]  /*2420*/  FFMA R7, -R10, R10, R19 ;  /* 0x0000000a0a077223 */ /* 0x000fc80000000113 */
[----:B------:R-:W-:-:S07]  /*2430*/  FFMA R10, R7, R11, R10 ;  /* 0x0000000b070a7223 */ /* 0x000fce000000000a */
.L_x_58:
[----:B------:R-:W-:Y:S05]  /*2440*/  BSYNC.RECONVERGENT B0 ;  /* 0x0000000000007941 */ /* 0x000fea0003800200 */
.L_x_56:
[----:B------:R-:W0:Y:S02]  /*2450*/  F2F.F64.F32 R10, R10 ;  /* 0x0000000a000a7310 */ /* 0x000e240000201800 */
[----:B0-----:R-:W-:-:S06]  /*2460*/  DSETP.GT.AND P0, PT, R8, R10, PT ;  /* 0x0000000a0800722a */ /* 0x001fcc0003f04000 */
[----:B------:R-:W-:Y:S02]  /*2470*/  FSEL R8, R10, R8, P0 ;  /* 0x000000080a087208 */ /* 0x000fe40000000000 */
[----:B------:R-:W-:-:S07]  /*2480*/  FSEL R9, R11, R9, P0 ;  /* 0x000000090b097208 */ /* 0x000fce0000000000 */
.L_x_55:
        /* <DEDUP_REMOVED lines=27> */
.L_x_61:
[----:B-1----:R-:W-:Y:S01]  /*2640*/  FMUL.FTZ R10, R19, R12 ;  /* 0x0000000c130a7220 */ /* 0x002fe20000410000 */
[----:B------:R-:W-:-:S03]  /*2650*/  FMUL.FTZ R11, R12, 0.5 ;  /* 0x3f0000000c0b7820 */ /* 0x000fc60000410000 */
[----:B------:R-:W-:-:S04]  /*2660*/  FFMA R7, -R10, R10, R19 ;  /* 0x0000000a0a077223 */ /* 0x000fc80000000113 */
[----:B------:R-:W-:-:S07]  /*2670*/  FFMA R10, R7, R11, R10 ;  /* 0x0000000b070a7223 */ /* 0x000fce000000000a */
.L_x_62:
[----:B------:R-:W-:Y:S05]  /*2680*/  BSYNC.RECONVERGENT B0 ;  /* 0x0000000000007941 */ /* 0x000fea0003800200 */
.L_x_60:
[----:B------:R-:W0:Y:S02]  /*2690*/  F2F.F64.F32 R10, R10 ;  /* 0x0000000a000a7310 */ /* 0x000e240000201800 */
[----:B0-----:R-:W-:-:S06]  /*26a0*/  DSETP.GT.AND P0, PT, R8, R10, PT ;  /* 0x0000000a0800722a */ /* 0x001fcc0003f04000 */
[----:B------:R-:W-:Y:S02]  /*26b0*/  FSEL R8, R10, R8, P0 ;  /* 0x000000080a087208 */ /* 0x000fe40000000000 */
[----:B------:R-:W-:-:S07]  /*26c0*/  FSEL R9, R11, R9, P0 ;  /* 0x000000090b097208 */ /* 0x000fce0000000000 */
.L_x_59:
[----:B------:R-:W-:-:S07]  /*26d0*/  IADD3 R6, PT, PT, R6, 0x2, RZ ;  /* 0x0000000206067810 */ /* 0x000fce0007ffe0ff */
.L_x_54:
[----:B------:R-:W0:Y:S02]  /*26e0*/  LDC R7, c[0x0][0x3c0] ;  /* 0x0000f000ff077b82 */ /* 0x000e240000000800 */
[----:B0-----:R-:W-:-:S04]  /*26f0*/  LOP3.LUT P0, RZ, R7, 0x1, RZ, 0xc0, !PT ;  /* 0x0000000107ff7812 */ /* 0x001fc8000780c0ff */
[----:B------:R-:W-:-:S13]  /*2700*/  ISETP.EQ.OR P0, PT, R6, R4, !P0 ;  /* 0x000000040600720c */ /* 0x000fda0004702670 */
[----:B------:R-:W-:Y:S05]  /*2710*/  @P0 BRA `(.L_x_36) ;  /* 0x0000000000800947 */ /* 0x000fea0003800000 */
        /* <DEDUP_REMOVED lines=13> */
[----:B------:R-:W-:-:S06]  /*27f0*/  DFMA R16, R6, R6, R16 ;  /* 0x000000060610722b */ /* 0x000fcc0000000010 */
[----:B------:R-:W0:Y:S02]  /*2800*/  F2F.F32.F64 R10, R16 ;  /* 0x00000010000a7310 */ /* 0x000e240000301000 */
[----:B0-----:R-:W-:-:S06]  /*2810*/  VIADD R6, R10, 0xf3000000 ;  /* 0xf30000000a067836 */ /* 0x001fcc0000000000 */
[----:B------:R0:W1:Y:S01]  /*2820*/  MUFU.RSQ R7, R10 ;  /* 0x0000000a00077308 */ /* 0x0000620000001400 */
[----:B------:R-:W-:-:S13]  /*2830*/  ISETP.GT.U32.AND P0, PT, R6, 0x727fffff, PT ;  /* 0x727fffff0600780c */ /* 0x000fda0003f04070 */
[----:B0-----:R-:W-:Y:S05]  /*2840*/  @!P0 BRA `(.L_x_64) ;  /* 0x0000000000108947 */ /* 0x001fea0003800000 */
[----:B------:R-:W-:-:S07]  /*2850*/  MOV R16, 0x2870 ;  /* 0x0000287000107802 */ /* 0x000fce0000000f00 */
[----:B-1----:R-:W-:Y:S05]  /*2860*/  CALL.REL.NOINC `($__internal_0_$__cuda_sm20_sqrt_rn_f32_slowpath) ;  /* 0x0000000000547944 */ /* 0x002fea0003c00000 */
[----:B------:R-:W-:Y:S01]  /*2870*/  MOV R6, R12 ;  /* 0x0000000c00067202 */ /* 0x000fe20000000f00 */
[----:B------:R-:W-:Y:S06]  /*2880*/  BRA `(.L_x_65) ;  /* 0x0000000000107947 */ /* 0x000fec0003800000 */
.L_x_64:
[----:B-1----:R-:W-:Y:S01]  /*2890*/  FMUL.FTZ R6, R10, R7 ;  /* 0x000000070a067220 */ /* 0x002fe20000410000 */
[----:B------:R-:W-:-:S03]  /*28a0*/  FMUL.FTZ R7, R7, 0.5 ;  /* 0x3f00000007077820 */ /* 0x000fc60000410000 */
[----:B------:R-:W-:-:S04]  /*28b0*/  FFMA R5, -R6, R6, R10 ;  /* 0x0000000606057223 */ /* 0x000fc8000000010a */
[----:B------:R-:W-:-:S07]  /*28c0*/  FFMA R6, R5, R7, R6 ;  /* 0x0000000705067223 */ /* 0x000fce0000000006 */
.L_x_65:
[----:B------:R-:W-:Y:S05]  /*28d0*/  BSYNC.RECONVERGENT B0 ;  /* 0x0000000000007941 */ /* 0x000fea0003800200 */
.L_x_63:
[----:B------:R-:W0:Y:S02]  /*28e0*/  F2F.F64.F32 R6, R6 ;  /* 0x0000000600067310 */ /* 0x000e240000201800 */
[----:B0-----:R-:W-:-:S06]  /*28f0*/  DSETP.GT.AND P0, PT, R8, R6, PT ;  /* 0x000000060800722a */ /* 0x001fcc0003f04000 */
[----:B------:R-:W-:Y:S02]  /*2900*/  FSEL R8, R6, R8, P0 ;  /* 0x0000000806087208 */ /* 0x000fe40000000000 */
[----:B------:R-:W-:-:S07]  /*2910*/  FSEL R9, R7, R9, P0 ;  /* 0x0000000907097208 */ /* 0x000fce0000000000 */
.L_x_36:
[----:B------:R-:W0:Y:S01]  /*2920*/  LDCU UR4, c[0x0][0x3c0] ;  /* 0x00007800ff0477ac */ /* 0x000e220008000800 */
[----:B------:R-:W-:-:S04]  /*2930*/  IADD3 R4, PT, PT, R4, 0x1, RZ ;  /* 0x0000000104047810 */ /* 0x000fc80007ffe0ff */
[----:B0-----:R-:W-:-:S13]  /*2940*/  ISETP.NE.AND P0, PT, R4, UR4, PT ;  /* 0x0000000404007c0c */ /* 0x001fda000bf05270 */
[----:B------:R-:W-:Y:S05]  /*2950*/  @P0 BRA `(.L_x_66) ;  /* 0xffffffdc003c0947 */ /* 0x000fea000383ffff */
.L_x_1:
[----:B------:R-:W0:Y:S01]  /*2960*/  LDC.64 R2, c[0x0][0x380] ;  /* 0x0000e000ff027b82 */ /* 0x000e220000000a00 */
[----:B------:R-:W1:Y:S02]  /*2970*/  LDCU.64 UR12, c[0x0][0x3b8] ;  /* 0x00007700ff0c77ac */ /* 0x000e640008000a00 */
[----:B-1----:R-:W-:Y:S01]  /*2980*/  DMUL R8, R8, UR12 ;  /* 0x0000000c08087c28 */ /* 0x002fe20008000000 */
[----:B0-----:R-:W-:-:S06]  /*2990*/  IMAD.WIDE R2, R0, 0x8, R2 ;  /* 0x0000000800027825 */ /* 0x001fcc00078e0202 */
[----:B------:R-:W-:Y:S01]  /*29a0*/  STG.E.64 desc[UR10][R2.64], R8 ;  /* 0x0000000802007986 */ /* 0x000fe2000c101b0a */
[----:B------:R-:W-:Y:S05]  /*29b0*/  EXIT ;  /* 0x000000000000794d */ /* 0x000fea0003800000 */
        .weak           $__internal_0_$__cuda_sm20_sqrt_rn_f32_slowpath
        .type           $__internal_0_$__cuda_sm20_sqrt_rn_f32_slowpath,@function
        .size           $__internal_0_$__cuda_sm20_sqrt_rn_f32_slowpath,(.L_x_81 - $__internal_0_$__cuda_sm20_sqrt_rn_f32_slowpath)
$__internal_0_$__cuda_sm20_sqrt_rn_f32_slowpath:
[----:B------:R-:W-:-:S13]  /*29c0*/  LOP3.LUT P0, RZ, R10, 0x7fffffff, RZ, 0xc0, !PT ;  /* 0x7fffffff0aff7812 */ /* 0x000fda000780c0ff */
[----:B------:R-:W-:Y:S01]  /*29d0*/  @!P0 IMAD.MOV.U32 R11, RZ, RZ, R10 ;  /* 0x000000ffff0b8224 */ /* 0x000fe200078e000a */
[----:B------:R-:W-:Y:S06]  /*29e0*/  @!P0 BRA `(.L_x_67) ;  /* 0x0000000000408947 */ /* 0x000fec0003800000 */
[----:B------:R-:W-:-:S13]  /*29f0*/  FSETP.GEU.FTZ.AND P0, PT, R10, RZ, PT ;  /* 0x000000ff0a00720b */ /* 0x000fda0003f1e000 */
[----:B------:R-:W-:Y:S01]  /*2a00*/  @!P0 MOV R11, 0x7fffffff ;  /* 0x7fffffff000b8802 */ /* 0x000fe20000000f00 */
[----:B------:R-:W-:Y:S06]  /*2a10*/  @!P0 BRA `(.L_x_67) ;  /* 0x0000000000348947 */ /* 0x000fec0003800000 */
[----:B------:R-:W-:-:S13]  /*2a20*/  FSETP.GTU.FTZ.AND P0, PT, |R10|, +INF , PT ;  /* 0x7f8000000a00780b */ /* 0x000fda0003f1c200 */
[----:B------:R-:W-:Y:S01]  /*2a30*/  @P0 FADD.FTZ R11, R10, 1 ;  /* 0x3f8000000a0b0421 */ /* 0x000fe20000010000 */
[----:B------:R-:W-:Y:S06]  /*2a40*/  @P0 BRA `(.L_x_67) ;  /* 0x0000000000280947 */ /* 0x000fec0003800000 */
[----:B------:R-:W-:-:S13]  /*2a50*/  FSETP.NEU.FTZ.AND P0, PT, |R10|, +INF , PT ;  /* 0x7f8000000a00780b */ /* 0x000fda0003f1d200 */
[----:B------:R-:W-:-:S04]  /*2a60*/  @P0 FFMA R12, R10, 1.84467440737095516160e+19, RZ ;  /* 0x5f8000000a0c0823 */ /* 0x000fc800000000ff */
[----:B------:R-:W0:Y:S02]  /*2a70*/  @P0 MUFU.RSQ R11, R12 ;  /* 0x0000000c000b0308 */ /* 0x000e240000001400 */
[----:B0-----:R-:W-:Y:S01]  /*2a80*/  @P0 FMUL.FTZ R13, R12, R11 ;  /* 0x0000000b0c0d0220 */ /* 0x001fe20000410000 */
[----:B------:R-:W-:Y:S01]  /*2a90*/  @P0 FMUL.FTZ R15, R11, 0.5 ;  /* 0x3f0000000b0f0820 */ /* 0x000fe20000410000 */
[----:B------:R-:W-:Y:S02]  /*2aa0*/  @!P0 MOV R11, R10 ;  /* 0x0000000a000b8202 */ /* 0x000fe40000000f00 */
[----:B------:R-:W-:-:S04]  /*2ab0*/  @P0 FADD.FTZ R14, -R13, -RZ ;  /* 0x800000ff0d0e0221 */ /* 0x000fc80000010100 */
[----:B------:R-:W-:-:S04]  /*2ac0*/  @P0 FFMA R14, R13, R14, R12 ;  /* 0x0000000e0d0e0223 */ /* 0x000fc8000000000c */
[----:B------:R-:W-:-:S04]  /*2ad0*/  @P0 FFMA R14, R14, R15, R13 ;  /* 0x0000000f0e0e0223 */ /* 0x000fc8000000000d */
[----:B------:R-:W-:-:S07]  /*2ae0*/  @P0 FMUL.FTZ R11, R14, 2.3283064365386962891e-10 ;  /* 0x2f8000000e0b0820 */ /* 0x000fce0000410000 */
.L_x_67:
[----:B------:R-:W-:Y:S02]  /*2af0*/  IMAD.MOV.U32 R12, RZ, RZ, R11 ;  /* 0x000000ffff0c7224 */ /* 0x000fe400078e000b */
[----:B------:R-:W-:Y:S01]  /*2b00*/  HFMA2 R11, -RZ, RZ, 0, 0 ;  /* 0x00000000ff0b7431 */ /* 0x000fe200000001ff */
[----:B------:R-:W-:-:S04]  /*2b10*/  MOV R10, R16 ;  /* 0x00000010000a7202 */ /* 0x000fc80000000f00 */
[----:B------:R-:W-:Y:S05]  /*2b20*/  RET.REL.NODEC R10 `(_Z21compute_mesh_h_kernelPdS_S_S_iiiiidiii) ;  /* 0xffffffd40a347950 */ /* 0x000fea0003c3ffff */
.L_x_68:
[----:B------:R-:W-:-:S00]  /*2b30*/  BRA `(.L_x_68) ;  /* 0xfffffffc00fc7947 */ /* 0x000fc0000383ffff */
[----:B------:R-:W-:-:S00]  /*2b40*/  NOP ;  /* 0x0000000000007918 */ /* 0x000fc00000000000 */
        /* <DEDUP_REMOVED lines=11> */
.L_x_81:


//--------------------- .text._Z21compute_grid_h_kernelPdS_S_S_iiiiiiii --------------------------
	.section	.text._Z21compute_grid_h_kernelPdS_S_S_iiiiiiii,"ax",@progbits
	.align	128
        .global         _Z21compute_grid_h_kernelPdS_S_S_iiiiiiii
        .type           _Z21compute_grid_h_kernelPdS_S_S_iiiiiiii,@function
        .size           _Z21compute_grid_h_kernelPdS_S_S_iiiiiiii,(.L_x_83 - _Z21compute_grid_h_kernelPdS_S_S_iiiiiiii)
        .other          _Z21compute_grid_h_kernelPdS_S_S_iiiiiiii,@"STO_CUDA_ENTRY STV_DEFAULT"
_Z21compute_grid_h_kernelPdS_S_S_iiiiiiii:
.text._Z21compute_grid_h_kernelPdS_S_S_iiiiiiii:
[----:B------:R-:W-:Y:S01]  /*0000*/  LDC R1, c[0x0][0x37c] ;  /* 0x0000df00ff017b82 */ /* 0x000fe20000000800 */
[----:B------:R-:W0:Y:S07]  /*0010*/  S2R R0, SR_TID.X ;  /* 0x0000000000007919 */ /* 0x000e2e0000002100 */
[----:B------:R-:W0:Y:S01]  /*0020*/  S2UR UR4, SR_CTAID.X ;  /* 0x00000000000479c3 */ /* 0x000e220000002500 */
[----:B------:R-:W1:Y:S07]  /*0030*/  LDCU UR5, c[0x0][0x3b4] ;  /* 0x00007680ff0577ac */ /* 0x000e6e0008000800 */
[----:B------:R-:W0:Y:S02]  /*0040*/  LDC R11, c[0x0][0x360] ;  /* 0x0000d800ff0b7b82 */ /* 0x000e240000000800 */
[----:B0-----:R-:W-:-:S05]  /*0050*/  IMAD R11, R11, UR4, R0 ;  /* 0x000000040b0b7c24 */ /* 0x001fca000f8e0200 */
[----:B-1----:R-:W-:-:S13]  /*0060*/  ISETP.GE.AND P0, PT, R11, UR5, PT ;  /* 0x000000050b007c0c */ /* 0x002fda000bf06270 */
[----:B------:R-:W-:Y:S05]  /*0070*/  @P0 EXIT ;  /* 0x000000000000094d */ /* 0x000fea0003800000 */
[----:B------:R-:W0:Y:S01]  /*0080*/  LDC R0, c[0x0][0x3a4] ;  /* 0x0000e900ff007b82 */ /* 0x000e220000000800 */
[----:B------:R-:W1:Y:S01]  /*0090*/  LDCU.64 UR4, c[0x0][0x358] ;  /* 0x00006b00ff0477ac */ /* 0x000e620008000a00 */
[----:B------:R-:W2:Y:S06]  /*00a0*/  LDCU UR6, c[0x0][0x3b0] ;  /* 0x00007600ff0677ac */ /* 0x000eac0008000800 */
[----:B------:R-:W3:Y:S08]  /*00b0*/  LDC R21, c[0x0][0x3b8] ;  /* 0x0000ee00ff157b82 */ /* 0x000ef00000000800 */
[----:B------:R-:W4:Y:S01]  /*00c0*/  LDC R10, c[0x0][0x3bc] ;  /* 0x0000ef00ff0a7b82 */ /* 0x000f220000000800 */
[----:B0-----:R-:W-:-:S07]  /*00d0*/  IABS R13, R0 ;  /* 0x00000000000d7213 */ /* 0x001fce0000000000 */
[----:B------:R-:W0:Y:S01]  /*00e0*/  LDC R2, c[0x0][0x3a8] ;  /* 0x0000ea00ff027b82 */ /* 0x000e220000000800 */
[----:B------:R-:W-:Y:S01]  /*00f0*/  ISETP.NE.AND P4, PT, R0, RZ, PT ;  /* 0x000000ff0000720c */ /* 0x000fe20003f85270 */
[----:B------:R-:W5:Y:S01]  /*0100*/  I2F.RP R3, R13 ;  /* 0x0000000d00037306 */ /* 0x000f620000209400 */
[----:B---3--:R-:W-:-:S05]  /*0110*/  IABS R8, R21 ;  /* 0x0000001500087213 */ /* 0x008fca0000000000 */
[----:B------:R-:W3:Y:S02]  /*0120*/  LDC R18, c[0x0][0x3ac] ;  /* 0x0000eb00ff127b82 */ /* 0x000ee40000000800 */
[----:B------:R-:W1:Y:S01]  /*0130*/  I2F.RP R9, R8 ;  /* 0x0000000800097306 */ /* 0x000e620000209400 */
[----:B----4-:R-:W-:-:S07]  /*0140*/  IABS R12, R10 ;  /* 0x0000000a000c7213 */ /* 0x010fce0000000000 */
[----:B-----5:R-:W4:Y:S08]  /*0150*/  MUFU.RCP R3, R3 ;  /* 0x0000000300037308 */ /* 0x020f300000001000 */
[----:B-1----:R-:W1:Y:S08]  /*0160*/  MUFU.RCP R9, R9 ;  /* 0x0000000900097308 */ /* 0x002e700000001000 */
[----:B------:R-:W-:Y:S01]  /*0170*/  I2F.RP R14, R12 ;  /* 0x0000000c000e7306 */ /* 0x000fe20000209400 */
[----:B----4-:R-:W-:Y:S01]  /*0180*/  VIADD R6, R3, 0xffffffe ;  /* 0x0ffffffe03067836 */ /* 0x010fe20000000000 */
[----:B0-----:R-:W-:-:S06]  /*0190*/  IABS R3, R2 ;  /* 0x0000000200037213 */ /* 0x001fcc0000000000 */
[----:B------:R-:W0:Y:S01]  /*01a0*/  F2I.FTZ.U32.TRUNC.NTZ R7, R6 ;  /* 0x0000000600077305 */ /* 0x000e22000021f000 */
[----:B-1----:R-:W-:Y:S01]  /*01b0*/  VIADD R4, R9, 0xffffffe ;  /* 0x0ffffffe09047836 */ /* 0x002fe20000000000 */
[----:B---3--:R-:W-:-:S06]  /*01c0*/  IABS R9, R18 ;  /* 0x0000001200097213 */ /* 0x008fcc0000000000 */
[----:B------:R1:W3:Y:S01]  /*01d0*/  F2I.FTZ.U32.TRUNC.NTZ R5, R4 ;  /* 0x0000000400057305 */ /* 0x0002e2000021f000 */
[----:B0-----:R-:W-:-:S07]  /*01e0*/  IADD3 R6, PT, PT, RZ, -R7, RZ ;  /* 0x80000007ff067210 */ /* 0x001fce0007ffe0ff */
[----:B------:R-:W0:Y:S01]  /*01f0*/  MUFU.RCP R14, R14 ;  /* 0x0000000e000e7308 */ /* 0x000e220000001000 */
[----:B-1----:R-:W-:Y:S01]  /*0200*/  IABS R4, R11 ;  /* 0x0000000b00047213 */ /* 0x002fe20000000000 */
[----:B------:R-:W-:Y:S02]  /*0210*/  IMAD R15, R6, R13, RZ ;  /* 0x0000000d060f7224 */ /* 0x000fe400078e02ff */
[----:B------:R-:W-:Y:S02]  /*0220*/  HFMA2 R6, -RZ, RZ, 0, 0 ;  /* 0x00000000ff067431 */ /* 0x000fe400000001ff */
[----:B---3--:R-:W-:Y:S02]  /*0230*/  IMAD.MOV R23, RZ, RZ, -R5 ;  /* 0x000000ffff177224 */ /* 0x008fe400078e0a05 */
[----:B------:R-:W1:Y:S02]  /*0240*/  I2F.RP R17, R3 ;  /* 0x0000000300117306 */ /* 0x000e640000209400 */
[----:B------:R-:W-:-:S02]  /*0250*/  IMAD R23, R23, R8, RZ ;  /* 0x0000000817177224 */ /* 0x000fc400078e02ff */
[----:B------:R-:W-:-:S04]  /*0260*/  IMAD.HI.U32 R6, R7, R15, R6 ;  /* 0x0000000f07067227 */ /* 0x000fc800078e0006 */
[----:B------:R-:W3:Y:S01]  /*0270*/  I2F.RP R16, R9 ;  /* 0x0000000900107306 */ /* 0x000ee20000209400 */
[----:B------:R-:W-:Y:S02]  /*0280*/  IMAD.MOV.U32 R15, RZ, RZ, R4 ;  /* 0x000000ffff0f7224 */ /* 0x000fe400078e0004 */
[----:B------:R-:W-:Y:S02]  /*0290*/  IMAD.MOV.U32 R4, RZ, RZ, RZ ;  /* 0x000000ffff047224 */ /* 0x000fe400078e00ff */
[----:B0-----:R-:W-:-:S03]  /*02a0*/  VIADD R19, R14, 0xffffffe ;  /* 0x0ffffffe0e137836 */ /* 0x001fc60000000000 */
[----:B-1----:R-:W0:Y:S01]  /*02b0*/  MUFU.RCP R17, R17 ;  /* 0x0000001100117308 */ /* 0x002e220000001000 */
[----:B------:R-:W-:-:S04]  /*02c0*/  IMAD.HI.U32 R14, R5, R23, R4 ;  /* 0x00000017050e7227 */ /* 0x000fc800078e0004 */
[----:B------:R-:W-:-:S03]  /*02d0*/  IMAD.HI.U32 R4, R6, R15, RZ ;  /* 0x0000000f06047227 */ /* 0x000fc600078e00ff */
[----:B------:R1:W4:Y:S01]  /*02e0*/  F2I.FTZ.U32.TRUNC.NTZ R7, R19 ;  /* 0x0000001300077305 */ /* 0x000322000021f000 */
[----:B------:R-:W-:Y:S01]  /*02f0*/  IMAD.HI.U32 R14, R14, R15, RZ ;  /* 0x0000000f0e0e7227 */ /* 0x000fe200078e00ff */
[----:B------:R-:W-:-:S03]  /*0300*/  IADD3 R20, PT, PT, -R4, RZ, RZ ;  /* 0x000000ff04147210 */ /* 0x000fc60007ffe1ff */
[----:B------:R-:W-:Y:S02]  /*0310*/  IMAD.MOV R5, RZ, RZ, -R14 ;  /* 0x000000ffff057224 */ /* 0x000fe400078e0a0e */
[--C-:B------:R-:W-:Y:S01]  /*0320*/  IMAD R20, R13, R20, R15.reuse ;  /* 0x000000140d147224 */ /* 0x100fe200078e020f */
[----:B---3--:R-:W3:Y:S01]  /*0330*/  MUFU.RCP R16, R16 ;  /* 0x0000001000107308 */ /* 0x008ee20000001000 */
[C---:B-1----:R-:W-:Y:S01]  /*0340*/  IMAD R19, R8.reuse, R5, R15 ;  /* 0x0000000508137224 */ /* 0x042fe200078e020f */
[----:B0-----:R-:W-:Y:S01]  /*0350*/  IADD3 R17, PT, PT, R17, 0xffffffe, RZ ;  /* 0x0ffffffe11117810 */ /* 0x001fe20007ffe0ff */
[----:B------:R-:W-:Y:S01]  /*0360*/  IMAD.MOV.U32 R6, RZ, RZ, RZ ;  /* 0x000000ffff067224 */ /* 0x000fe200078e00ff */
[----:B------:R-:W-:Y:S02]  /*0370*/  ISETP.GT.U32.AND P5, PT, R13, R20, PT ;  /* 0x000000140d00720c */ /* 0x000fe40003fa4070 */
[----:B------:R-:W-:Y:S01]  /*0380*/  ISETP.GT.U32.AND P6, PT, R8, R19, PT ;  /* 0x000000130800720c */ /* 0x000fe20003fc4070 */
[----:B----4-:R-:W-:Y:S01]  /*0390*/  IMAD.MOV R23, RZ, RZ, -R7 ;  /* 0x000000ffff177224 */ /* 0x010fe200078e0a07 */
[----:B------:R-:W0:Y:S03]  /*03a0*/  F2I.FTZ.U32.TRUNC.NTZ R5, R17 ;  /* 0x0000001100057305 */ /* 0x000e26000021f000 */
[----:B------:R-:W-:-:S04]  /*03b0*/  IMAD R23, R23, R12, RZ ;  /* 0x0000000c17177224 */ /* 0x000fc800078e02ff */
[----:B------:R-:W-:Y:S01]  /*03c0*/  IMAD.HI.U32 R6, R7, R23, R6 ;  /* 0x0000001707067227 */ /* 0x000fe200078e0006 */
[----:B---3--:R-:W-:-:S03]  /*03d0*/  IADD3 R16, PT, PT, R16, 0xffffffe, RZ ;  /* 0x0ffffffe10107810 */ /* 0x008fc60007ffe0ff */
[----:B------:R-:W-:Y:S01]  /*03e0*/  @!P5 IMAD.IADD R20, R20, 0x1, -R13 ;  /* 0x000000011414d824 */ /* 0x000fe200078e0a0d */
[----:B------:R-:W-:Y:S01]  /*03f0*/  @!P5 IADD3 R4, PT, PT, R4, 0x1, RZ ;  /* 0x000000010404d810 */ /* 0x000fe20007ffe0ff */
[----:B------:R-:W-:Y:S01]  /*0400*/  @!P6 IMAD.IADD R19, R19, 0x1, -R8 ;  /* 0x000000011313e824 */ /* 0x000fe200078e0a08 */
[----:B------:R-:W1:Y:S01]  /*0410*/  F2I.FTZ.U32.TRUNC.NTZ R7, R16 ;  /* 0x0000001000077305 */ /* 0x000e62000021f000 */
[----:B------:R-:W-:Y:S01]  /*0420*/  ISETP.NE.AND P5, PT, R21, RZ, PT ;  /* 0x000000ff1500720c */ /* 0x000fe20003fa5270 */
[----:B------:R-:W-:Y:S01]  /*0430*/  @!P6 VIADD R14, R14, 0x1 ;  /* 0x000000010e0ee836 */ /* 0x000fe20000000000 */
[----:B------:R-:W-:Y:S01]  /*0440*/  ISETP.GE.U32.AND P0, PT, R20, R13, PT ;  /* 0x0000000d1400720c */ /* 0x000fe20003f06070 */
[----:B------:R-:W-:Y:S01]  /*0450*/  IMAD.HI.U32 R13, R6, R15, RZ ;  /* 0x0000000f060d7227 */ /* 0x000fe200078e00ff */
[----:B------:R-:W-:Y:S02]  /*0460*/  LOP3.LUT R6, R11, R0, RZ, 0x3c, !PT ;  /* 0x000000000b067212 */ /* 0x000fe400078e3cff */
[----:B------:R-:W-:Y:S01]  /*0470*/  ISETP.GE.U32.AND P1, PT, R19, R8, PT ;  /* 0x000000081300720c */ /* 0x000fe20003f26070 */
[----:B------:R-:W-:Y:S01]  /*0480*/  IMAD.MOV R13, RZ, RZ, -R13 ;  /* 0x000000ffff0d7224 */ /* 0x000fe200078e0a0d */
[----:B------:R-:W-:Y:S01]  /*0490*/  ISETP.GE.AND P2, PT, R6, RZ, PT ;  /* 0x000000ff0600720c */ /* 0x000fe20003f46270 */
[----:B0-----:R-:W-:Y:S01]  /*04a0*/  IMAD.MOV R6, RZ, RZ, -R5 ;  /* 0x000000ffff067224 */ /* 0x001fe200078e0a05 */
[----:B------:R-:W-:Y:S01]  /*04b0*/  LOP3.LUT R8, R11, R21, RZ, 0x3c, !PT ;  /* 0x000000150b087212 */ /* 0x000fe200078e3cff */
[----:B------:R-:W-:-:S02]  /*04c0*/  IMAD R15, R12, R13, R15 ;  /* 0x0000000d0c0f7224 */ /* 0x000fc400078e020f */
[----:B------:R-:W-:Y:S01]  /*04d0*/  IMAD R17, R6, R3, RZ ;  /* 0x0000000306117224 */ /* 0x000fe200078e02ff */
[----:B------:R-:W-:Y:S01]  /*04e0*/  ISETP.GE.AND P3, PT, R8, RZ, PT ;  /* 0x000000ff0800720c */ /* 0x000fe20003f66270 */
[----:B------:R-:W-:Y:S01]  /*04f0*/  @P0 VIADD R4, R4, 0x1 ;  /* 0x0000000104040836 */ /* 0x000fe20000000000 */
[----:B-1----:R-:W-:Y:S01]  /*0500*/  IADD3 R16, PT, PT, RZ, -R7, RZ ;  /* 0x80000007ff107210 */ /* 0x002fe20007ffe0ff */
[----:B------:R-:W-:Y:S01]  /*0510*/  IMAD.MOV.U32 R6, RZ, RZ, RZ ;  /* 0x000000ffff067224 */ /* 0x000fe200078e00ff */
[----:B------:R-:W-:Y:S01]  /*0520*/  LOP3.LUT R8, RZ, R0, RZ, 0x33, !PT ;  /* 0x00000000ff087212 */ /* 0x000fe200078e33ff */
[----:B------:R-:W-:Y:S01]  /*0530*/  @P1 VIADD R14, R14, 0x1 ;  /* 0x000000010e0e1836 */ /* 0x000fe20000000000 */
[----:B------:R-:W-:Y:S01]  /*0540*/  MOV R13, R4 ;  /* 0x00000004000d7202 */ /* 0x000fe20000000f00 */
[----:B------:R-:W-:Y:S01]  /*0550*/  HFMA2 R4, -RZ, RZ, 0, 0 ;  /* 0x00000000ff047431 */ /* 0x000fe200000001ff */
[----:B------:R-:W-:-:S03]  /*0560*/  ISETP.GT.U32.AND P0, PT, R12, R15, PT ;  /* 0x0000000f0c00720c */ /* 0x000fc60003f04070 */
[----:B------:R-:W-:Y:S02]  /*0570*/  @!P2 IMAD.MOV R13, RZ, RZ, -R13 ;  /* 0x000000ffff0da224 */ /* 0x000fe400078e0a0d */
[----:B------:R-:W-:Y:S01]  /*0580*/  @!P3 IMAD.MOV R14, RZ, RZ, -R14 ;  /* 0x000000ffff0eb224 */ /* 0x000fe200078e0a0e */
[----:B------:R-:W-:Y:S02]  /*0590*/  @!P5 LOP3.LUT R14, RZ, R21, RZ, 0x33, !PT ;  /* 0x00000015ff0ed212 */ /* 0x000fe400078e33ff */
[----:B------:R-:W-:Y:S01]  /*05a0*/  ISETP.GE.AND P3, PT, R11, RZ, PT ;  /* 0x000000ff0b00720c */ /* 0x000fe20003f66270 */
[----:B------:R-:W-:Y:S01]  /*05b0*/  IMAD.HI.U32 R5, R5, R17, R4 ;  /* 0x0000001105057227 */ /* 0x000fe200078e0004 */
[----:B------:R-:W-:Y:S02]  /*05c0*/  SEL R4, R8, R13, !P4 ;  /* 0x0000000d08047207 */ /* 0x000fe40006000000 */
[----:B------:R-:W-:Y:S01]  /*05d0*/  IABS R20, R14 ;  /* 0x0000000e00147213 */ /* 0x000fe20000000000 */
[----:B------:R-:W-:Y:S01]  /*05e0*/  IMAD R13, R16, R9, RZ ;  /* 0x00000009100d7224 */ /* 0x000fe200078e02ff */
[----:B------:R-:W-:Y:S01]  /*05f0*/  IABS R16, R4 ;  /* 0x0000000400107213 */ /* 0x000fe20000000000 */
[----:B------:R-:W-:Y:S01]  /*0600*/  @!P0 IMAD.IADD R15, R15, 0x1, -R12 ;  /* 0x000000010f0f8824 */ /* 0x000fe200078e0a0c */
[----:B------:R-:W-:Y:S01]  /*0610*/  ISETP.GE.AND P4, PT, R14, RZ, PT ;  /* 0x000000ff0e00720c */ /* 0x000fe20003f86270 */
[----:B------:R-:W-:-:S03]  /*0620*/  IMAD.HI.U32 R6, R7, R13, R6 ;  /* 0x0000000d07067227 */ /* 0x000fc600078e0006 */
[----:B------:R-:W-:Y:S01]  /*0630*/  ISETP.GT.U32.AND P0, PT, R12, R15, PT ;  /* 0x0000000f0c00720c */ /* 0x000fe20003f04070 */
[----:B------:R-:W-:-:S04]  /*0640*/  IMAD.HI.U32 R5, R5, R16, RZ ;  /* 0x0000001005057227 */ /* 0x000fc800078e00ff */
[----:B------:R-:W-:Y:S01]  /*0650*/  IMAD.HI.U32 R6, R6, R20, RZ ;  /* 0x0000001406067227 */ /* 0x000fe200078e00ff */
[----:B------:R-:W-:-:S03]  /*0660*/  IADD3 R5, PT, PT, -R5, RZ, RZ ;  /* 0x000000ff05057210 */ /* 0x000fc60007ffe1ff */
[----:B------:R-:W-:-:S04]  /*0670*/  IMAD.MOV R6, RZ, RZ, -R6 ;  /* 0x000000ffff067224 */ /* 0x000fc800078e0a06 */
[----:B------:R-:W-:Y:S02]  /*0680*/  IMAD R20, R9, R6, R20 ;  /* 0x0000000609147224 */ /* 0x000fe400078e0214 */
[----:B------:R-:W-:Y:S01]  /*0690*/  IMAD R6, R3, R5, R16 ;  /* 0x0000000503067224 */ /* 0x000fe200078e0210 */
[----:B------:R-:W-:Y:S01]  /*06a0*/  IADD3 R5, PT, PT, -R4, RZ, RZ ;  /* 0x000000ff04057210 */ /* 0x000fe20007ffe1ff */
[----:B------:R-:W-:Y:S01]  /*06b0*/  @!P0 IMAD.IADD R15, R15, 0x1, -R12 ;  /* 0x000000010f0f8824 */ /* 0x000fe200078e0a0c */
[----:B------:R-:W-:Y:S01]  /*06c0*/  ISETP.GT.U32.AND P2, PT, R9, R20, PT ;  /* 0x000000140900720c */ /* 0x000fe20003f44070 */
[----:B------:R-:W0:Y:S01]  /*06d0*/  LDC.64 R16, c[0x0][0x388] ;  /* 0x0000e200ff107b82 */ /* 0x000e220000000a00 */
[----:B------:R-:W-:Y:S01]  /*06e0*/  ISETP.GT.U32.AND P1, PT, R3, R6, PT ;  /* 0x000000060300720c */ /* 0x000fe20003f24070 */
[----:B------:R-:W-:Y:S01]  /*06f0*/  @!P3 IMAD.MOV R15, RZ, RZ, -R15 ;  /* 0x000000ffff0fb224 */ /* 0x000fe200078e0a0f */
[----:B------:R-:W-:Y:S01]  /*0700*/  ISETP.NE.AND P0, PT, R10, RZ, PT ;  /* 0x000000ff0a00720c */ /* 0x000fe20003f05270 */
[----:B------:R-:W-:Y:S01]  /*0710*/  IMAD R5, R0, R5, R11 ;  /* 0x0000000500057224 */ /* 0x000fe200078e020b */
[----:B------:R-:W-:-:S03]  /*0720*/  ISETP.GE.AND P3, PT, R4, RZ, PT ;  /* 0x000000ff0400720c */ /* 0x000fc60003f66270 */
[----:B------:R-:W1:Y:S04]  /*0730*/  LDC.64 R12, c[0x0][0x398] ;  /* 0x0000e600ff0c7b82 */ /* 0x000e680000000a00 */
[----:B------:R-:W-:Y:S02]  /*0740*/  @!P2 IADD3 R20, PT, PT, R20, -R9, RZ ;  /* 0x800000091414a210 */ /* 0x000fe40007ffe0ff */
[----:B------:R-:W-:Y:S02]  /*0750*/  @!P1 IMAD.IADD R6, R6, 0x1, -R3 ;  /* 0x0000000106069824 */ /* 0x000fe400078e0a03 */
[----:B------:R-:W-:Y:S02]  /*0760*/  ISETP.GT.U32.AND P2, PT, R9, R20, PT ;  /* 0x000000140900720c */ /* 0x000fe40003f44070 */
[----:B------:R-:W-:-:S02]  /*0770*/  @!P0 LOP3.LUT R15, RZ, R10, RZ, 0x33, !PT ;  /* 0x0000000aff0f8212 */ /* 0x000fc400078e33ff */
[----:B------:R-:W-:Y:S02]  /*0780*/  ISETP.GT.U32.AND P1, PT, R3, R6, PT ;  /* 0x000000060300720c */ /* 0x000fe40003f24070 */
[----:B------:R-:W-:Y:S01]  /*0790*/  ISETP.GT.AND P0, PT, R5, 0x1, PT ;  /* 0x000000010500780c */ /* 0x000fe20003f04270 */
[----:B------:R-:W-:Y:S01]  /*07a0*/  IMAD.IADD R26, R11, 0x1, -R15 ;  /* 0x000000010b1a7824 */ /* 0x000fe200078e0a0f */
[----:B------:R-:W-:Y:S01]  /*07b0*/  LOP3.LUT R11, RZ, R2, RZ, 0x33, !PT ;  /* 0x00000002ff0b7212 */ /* 0x000fe200078e33ff */
[----:B------:R-:W3:Y:S01]  /*07c0*/  LDC.64 R14, c[0x0][0x390] ;  /* 0x0000e400ff0e7b82 */ /* 0x000ee20000000a00 */
[----:B------:R-:W-:-:S03]  /*07d0*/  IADD3 R10, PT, PT, R5, -0x1, RZ ;  /* 0xffffffff050a7810 */ /* 0x000fc60007ffe0ff */
[----:B------:R-:W-:Y:S01]  /*07e0*/  @!P2 IMAD.IADD R20, R20, 0x1, -R9 ;  /* 0x000000011414a824 */ /* 0x000fe200078e0a09 */
[----:B------:R-:W-:Y:S02]  /*07f0*/  ISETP.NE.AND P2, PT, R18, RZ, PT ;  /* 0x000000ff1200720c */ /* 0x000fe40003f45270 */
[----:B------:R-:W-:Y:S01]  /*0800*/  LOP3.LUT R18, RZ, R18, RZ, 0x33, !PT ;  /* 0x00000012ff127212 */ /* 0x000fe200078e33ff */
[----:B------:R-:W-:Y:S01]  /*0810*/  @!P4 IMAD.MOV R20, RZ, RZ, -R20 ;  /* 0x000000ffff14c224 */ /* 0x000fe200078e0a14 */
[----:B------:R-:W-:Y:S01]  /*0820*/  @!P1 IADD3 R6, PT, PT, R6, -R3, RZ ;  /* 0x8000000306069210 */ /* 0x000fe20007ffe0ff */
[----:B------:R-:W-:Y:S01]  /*0830*/  @!P0 IMAD.MOV R10, RZ, RZ, R5 ;  /* 0x000000ffff0a8224 */ /* 0x000fe200078e0205 */
[----:B------:R-:W-:Y:S02]  /*0840*/  ISETP.NE.AND P1, PT, R2, RZ, PT ;  /* 0x000000ff0200720c */ /* 0x000fe40003f25270 */
[----:B------:R-:W-:Y:S01]  /*0850*/  SEL R3, R18, R20, !P2 ;  /* 0x0000001412037207 */ /* 0x000fe20005000000 */
[----:B------:R-:W-:-:S04]  /*0860*/  @!P3 IMAD.MOV R6, RZ, RZ, -R6 ;  /* 0x000000ffff06b224 */ /* 0x000fc800078e0a06 */
[----:B------:R-:W-:Y:S01]  /*0870*/  IMAD R4, R3, R21, R26 ;  /* 0x0000001503047224 */ /* 0x000fe200078e021a */
[----:B------:R-:W-:Y:S02]  /*0880*/  SEL R23, R11, R6, !P1 ;  /* 0x000000060b177207 */ /* 0x000fe40004800000 */
[----:B------:R-:W-:-:S03]  /*0890*/  LEA.HI R20, R8, R5, RZ, 0x1 ;  /* 0x0000000508147211 */ /* 0x000fc600078f08ff */
[----:B------:R-:W-:-:S04]  /*08a0*/  IMAD R7, R23, R0, R4 ;  /* 0x0000000017077224 */ /* 0x000fc800078e0204 */
[----:B------:R-:W-:Y:S01]  /*08b0*/  IMAD.IADD R10, R10, 0x1, R7 ;  /* 0x000000010a0a7824 */ /* 0x000fe200078e0207 */
[----:B------:R-:W-:-:S03]  /*08c0*/  IADD3 R20, PT, PT, R20, R7, RZ ;  /* 0x0000000714147210 */ /* 0x000fc60007ffe0ff */
[----:B0-----:R-:W-:-:S04]  /*08d0*/  IMAD.WIDE R24, R10, 0x8, R16 ;  /* 0x000000080a187825 */ /* 0x001fc800078e0210 */
[C---:B------:R-:W-:Y:S02]  /*08e0*/  IMAD.WIDE R8, R20.reuse, 0x8, R16 ;  /* 0x0000000814087825 */ /* 0x040fe400078e0210 */
[----:B------:R-:W4:Y:S04]  /*08f0*/  LDG.E.64 R24, desc[UR4][R24.64] ;  /* 0x0000000418187981 */ /* 0x000f28000c1e1b00 */
[----:B------:R-:W5:Y:S01]  /*0900*/  LDG.E.64 R8, desc[UR4][R8.64] ;  /* 0x0000000408087981 */ /* 0x000f62000c1e1b00 */
[----:B---3--:R-:W-:-:S04]  /*0910*/  IMAD.WIDE R6, R20, 0x8, R14 ;  /* 0x0000000814067825 */ /* 0x008fc800078e020e */
[C---:B------:R-:W-:Y:S02]  /*0920*/  IMAD.WIDE R28, R10.reuse, 0x8, R14 ;  /* 0x000000080a1c7825 */ /* 0x040fe400078e020e */
[----:B------:R-:W3:Y:S01]  /*0930*/  LDG.E.64 R6, desc[UR4][R6.64] ;  /* 0x0000000406067981 */ /* 0x000ee2000c1e1b00 */
[C---:B------:R-:W-:Y:S01]  /*0940*/  ISETP.GT.AND P1, PT, R23.reuse, 0x1, PT ;  /* 0x000000011700780c */ /* 0x040fe20003f24270 */
[----:B------:R-:W-:Y:S01]  /*0950*/  VIADD R27, R23, 0xffffffff ;  /* 0xffffffff171b7836 */ /* 0x000fe20000000000 */
[----:B------:R-:W-:Y:S01]  /*0960*/  LEA.HI R11, R11, R23, RZ, 0x1 ;  /* 0x000000170b0b7211 */ /* 0x000fe200078f08ff */
[----:B------:R-:W2:Y:S01]  /*0970*/  LDG.E.64 R28, desc[UR4][R28.64] ;  /* 0x000000041c1c7981 */ /* 0x000ea2000c1e1b00 */
[----:B----4-:R1:W-:Y:S02]  /*0980*/  F2I.F64.TRUNC R19, R24 ;  /* 0x0000001800137311 */ /* 0x0103e4000030d100 */
[----:B-1----:R-:W-:-:S06]  /*0990*/  IMAD.WIDE R24, R10, 0x8, R12 ;  /* 0x000000080a187825 */ /* 0x002fcc00078e020c */
[----:B-----5:R0:W1:Y:S01]  /*09a0*/  F2I.F64.TRUNC R10, R8 ;  /* 0x00000008000a7311 */ /* 0x020062000030d100 */
[----:B------:R-:W-:Y:S01]  /*09b0*/  @!P1 IMAD.MOV R27, RZ, RZ, R23 ;  /* 0x000000ffff1b9224 */ /* 0x000fe200078e0217 */
[----:B------:R-:W4:Y:S01]  /*09c0*/  LDG.E.64 R24, desc[UR4][R24.64] ;  /* 0x0000000418187981 */ /* 0x000f22000c1e1b00 */
[----:B0-----:R-:W-:-:S06]  /*09d0*/  IMAD.WIDE R8, R20, 0x8, R12 ;  /* 0x0000000814087825 */ /* 0x001fcc00078e020c */
[----:B------:R-:W5:Y:S01]  /*09e0*/  LDG.E.64 R8, desc[UR4][R8.64] ;  /* 0x0000000408087981 */ /* 0x000f62000c1e1b00 */
[----:B------:R-:W-:Y:S01]  /*09f0*/  IMAD R27, R27, R0, R5 ;  /* 0x000000001b1b7224 */ /* 0x000fe200078e0205 */
[----:B---3--:R0:W-:Y:S04]  /*0a00*/  F2I.F64.TRUNC R22, R6 ;  /* 0x0000000600167311 */ /* 0x0081e8000030d100 */
[----:B------:R-:W-:-:S05]  /*0a10*/  IADD3 R27, PT, PT, R4, R27, RZ ;  /* 0x0000001b041b7210 */ /* 0x000fca0007ffe0ff */
[----:B0-----:R-:W-:-:S04]  /*0a20*/  IMAD.WIDE R6, R27, 0x8, R16 ;  /* 0x000000081b067825 */ /* 0x001fc800078e0210 */
[-C--:B------:R-:W-:Y:S02]  /*0a30*/  IMAD R11, R11, R0.reuse, R5 ;  /* 0x000000000b0b7224 */ /* 0x080fe400078e0205 */
[----:B------:R-:W3:Y:S02]  /*0a40*/  LDG.E.64 R6, desc[UR4][R6.64] ;  /* 0x0000000406067981 */ /* 0x000ee4000c1e1b00 */
[----:B------:R-:W-:Y:S02]  /*0a50*/  IMAD.IADD R11, R4, 0x1, R11 ;  /* 0x00000001040b7824 */ /* 0x000fe400078e020b */
[----:B------:R-:W-:Y:S01]  /*0a60*/  IMAD R5, R23, R0, R5 ;  /* 0x0000000017057224 */ /* 0x000fe200078e0205 */
[----:B--2---:R-:W-:Y:S01]  /*0a70*/  ISETP.NE.AND P2, PT, RZ, UR6, PT ;  /* 0x00000006ff007c0c */ /* 0x004fe2000bf45270 */
[----:B-----5:R0:W-:Y:S02]  /*0a80*/  F2I.F64.TRUNC R23, R8 ;  /* 0x0000000800177311 */ /* 0x0201e4000030d100 */
[----:B0-----:R-:W-:-:S06]  /*0a90*/  IMAD.WIDE R8, R11, 0x8, R16 ;  /* 0x000000080b087825 */ /* 0x001fcc00078e0210 */
[----:B------:R-:W2:Y:S01]  /*0aa0*/  LDG.E.64 R8, desc[UR4][R8.64] ;  /* 0x0000000408087981 */ /* 0x000ea2000c1e1b00 */
[C---:B------:R-:W-:Y:S01]  /*0ab0*/  ISETP.GT.OR P3, PT, R3.reuse, 0x1, !P2 ;  /* 0x000000010300780c */ /* 0x040fe20005764670 */
[----:B----4-:R0:W-:Y:S01]  /*0ac0*/  F2I.F64.TRUNC R24, R24 ;  /* 0x0000001800187311 */ /* 0x0101e2000030d100 */
[----:B-1----:R-:W-:Y:S01]  /*0ad0*/  IMAD.IADD R19, R10, 0x1, -R19 ;  /* 0x000000010a137824 */ /* 0x002fe200078e0a13 */
[----:B0-----:R-:W-:-:S10]  /*0ae0*/  @P2 IADD3 R25, PT, PT, R3, -0x1, RZ ;  /* 0xffffffff03192810 */ /* 0x001fd40007ffe0ff */
[--C-:B------:R-:W-:Y:S01]  /*0af0*/  @!P3 IMAD.MOV R25, RZ, RZ, R3.reuse ;  /* 0x000000ffff19b224 */ /* 0x100fe200078e0203 */
[----:B---3--:R0:W-:Y:S02]  /*0b00*/  F2I.F64.TRUNC R10, R6 ;  /* 0x00000006000a7311 */ /* 0x0081e4000030d100 */
[--C-:B0-----:R-:W-:Y:S02]  /*0b10*/  IMAD.MOV.U32 R6, RZ, RZ, R3.reuse ;  /* 0x000000ffff067224 */ /* 0x101fe400078e0003 */
[----:B------:R-:W-:Y:S01]  /*0b20*/  @P2 MOV R6, R25 ;  /* 0x0000001900062202 */ /* 0x000fe20000000f00 */
[----:B------:R-:W-:Y:S01]  /*0b30*/  IMAD.MOV.U32 R7, RZ, RZ, R3 ;  /* 0x000000ffff077224 */ /* 0x000fe200078e0003 */
[----:B------:R-:W-:-:S03]  /*0b40*/  @P2 LEA.HI R7, R18, R3, RZ, 0x1 ;  /* 0x0000000312072211 */ /* 0x000fc600078f08ff */
[-CC-:B------:R-:W-:Y:S02]  /*0b50*/  IMAD R25, R6, R21.reuse, R5.reuse ;  /* 0x0000001506197224 */ /* 0x180fe400078e0205 */
[----:B------:R-:W-:Y:S02]  /*0b60*/  IMAD R21, R7, R21, R5 ;  /* 0x0000001507157224 */ /* 0x000fe400078e0205 */
[----:B------:R-:W-:-:S03]  /*0b70*/  IMAD.IADD R18, R26, 0x1, R25 ;  /* 0x000000011a127824 */ /* 0x000fc600078e0219 */
[----:B------:R-:W-:Y:S02]  /*0b80*/  IADD3 R26, PT, PT, R26, R21, RZ ;  /* 0x000000151a1a7210 */ /* 0x000fe40007ffe0ff */
[----:B--2---:R0:W-:Y:S02]  /*0b90*/  F2I.F64.TRUNC R21, R8 ;  /* 0x0000000800157311 */ /* 0x0041e4000030d100 */
[----:B0-----:R-:W-:-:S04]  /*0ba0*/  IMAD.WIDE R8, R18, 0x8, R16 ;  /* 0x0000000812087825 */ /* 0x001fc800078e0210 */
[----:B------:R-:W-:Y:S02]  /*0bb0*/  IMAD.WIDE R16, R26, 0x8, R16 ;  /* 0x000000081a107825 */ /* 0x000fe400078e0210 */
[----:B------:R-:W2:Y:S04]  /*0bc0*/  LDG.E.64 R8, desc[UR4][R8.64] ;  /* 0x0000000408087981 */ /* 0x000ea8000c1e1b00 */
[----:B------:R-:W3:Y:S01]  /*0bd0*/  LDG.E.64 R16, desc[UR4][R16.64] ;  /* 0x0000000410107981 */ /* 0x000ee2000c1e1b00 */
[----:B--2---:R-:W-:Y:S08]  /*0be0*/  F2I.F64.TRUNC R8, R8 ;  /* 0x0000000800087311 */ /* 0x004ff0000030d100 */
[----:B---3--:R0:W-:Y:S02]  /*0bf0*/  F2I.F64.TRUNC R9, R16 ;  /* 0x0000001000097311 */ /* 0x0081e4000030d100 */
[----:B0-----:R-:W-:-:S06]  /*0c00*/  IMAD.WIDE R16, R27, 0x8, R14 ;  /* 0x000000081b107825 */ /* 0x001fcc00078e020e */
[----:B------:R-:W2:Y:S01]  /*0c10*/  LDG.E.64 R16, desc[UR4][R16.64] ;  /* 0x0000000410107981 */ /* 0x000ea2000c1e1b00 */
[----:B------:R-:W0:Y:S08]  /*0c20*/  F2I.F64.TRUNC R20, R28 ;  /* 0x0000001c00147311 */ /* 0x000e30000030d100 */
[----:B--2---:R1:W-:Y:S02]  /*0c30*/  F2I.F64.TRUNC R25, R16 ;  /* 0x0000001000197311 */ /* 0x0043e4000030d100 */
[----:B-1----:R-:W-:-:S06]  /*0c40*/  IMAD.WIDE R16, R11, 0x8, R14 ;  /* 0x000000080b107825 */ /* 0x002fcc00078e020e */
[----:B------:R-:W2:Y:S01]  /*0c50*/  LDG.E.64 R16, desc[UR4][R16.64] ;  /* 0x0000000410107981 */ /* 0x000ea2000c1e1b00 */
[----:B0-----:R-:W-:Y:S02]  /*0c60*/  IMAD.IADD R20, R22, 0x1, -R20 ;  /* 0x0000000116147824 */ /* 0x001fe400078e0a14 */
[----:B--2---:R0:W1:Y:S02]  /*0c70*/  F2I.F64.TRUNC R22, R16 ;  /* 0x0000001000167311 */ /* 0x004064000030d100 */
[----:B0-----:R-:W-:-:S06]  /*0c80*/  IMAD.WIDE R16, R18, 0x8, R14 ;  /* 0x0000000812107825 */ /* 0x001fcc00078e020e */
[----:B------:R-:W2:Y:S01]  /*0c90*/  LDG.E.64 R16, desc[UR4][R16.64] ;  /* 0x0000000410107981 */ /* 0x000ea2000c1e1b00 */
[----:B------:R-:W-:Y:S02]  /*0ca0*/  IMAD.IADD R21, R21, 0x1, -R10 ;  /* 0x0000000115157824 */ /* 0x000fe400078e0a0a */
[----:B------:R-:W-:-:S06]  /*0cb0*/  IMAD.WIDE R14, R26, 0x8, R14 ;  /* 0x000000081a0e7825 */ /* 0x000fcc00078e020e */
[----:B------:R-:W3:Y:S01]  /*0cc0*/  LDG.E.64 R14, desc[UR4][R14.64] ;  /* 0x000000040e0e7981 */ /* 0x000ee2000c1e1b00 */
[----:B--2---:R0:W2:Y:S02]  /*0cd0*/  F2I.F64.TRUNC R10, R16 ;  /* 0x00000010000a7311 */ /* 0x0040a4000030d100 */
[----:B0-----:R-:W-:-:S06]  /*0ce0*/  IMAD.WIDE R16, R27, 0x8, R12 ;  /* 0x000000081b107825 */ /* 0x001fcc00078e020c */
[----:B------:R-:W4:Y:S01]  /*0cf0*/  LDG.E.64 R16, desc[UR4][R16.64] ;  /* 0x0000000410107981 */ /* 0x000f22000c1e1b00 */
[----:B---3--:R0:W3:Y:S02]  /*0d00*/  F2I.F64.TRUNC R27, R14 ;  /* 0x0000000e001b7311 */ /* 0x0080e4000030d100 */
[----:B0-----:R-:W-:-:S06]  /*0d10*/  IMAD.WIDE R14, R11, 0x8, R12 ;  /* 0x000000080b0e7825 */ /* 0x001fcc00078e020c */
[----:B------:R-:W5:Y:S01]  /*0d20*/  LDG.E.64 R14, desc[UR4][R14.64] ;  /* 0x000000040e0e7981 */ /* 0x000f62000c1e1b00 */
[----:B----4-:R0:W4:Y:S02]  /*0d30*/  F2I.F64.TRUNC R28, R16 ;  /* 0x00000010001c7311 */ /* 0x010124000030d100 */
[----:B0-----:R-:W-:-:S04]  /*0d40*/  IMAD.WIDE R16, R18, 0x8, R12 ;  /* 0x0000000812107825 */ /* 0x001fc800078e020c */
[----:B------:R-:W-:Y:S02]  /*0d50*/  IMAD.WIDE R12, R26, 0x8, R12 ;  /* 0x000000081a0c7825 */ /* 0x000fe400078e020c */
[----:B------:R-:W2:Y:S04]  /*0d60*/  LDG.E.64 R16, desc[UR4][R16.64] ;  /* 0x0000000410107981 */ /* 0x000ea8000c1e1b00 */
[----:B------:R-:W3:Y:S01]  /*0d70*/  LDG.E.64 R12, desc[UR4][R12.64] ;  /* 0x000000040c0c7981 */ /* 0x000ee2000c1e1b00 */
[----:B-1----:R-:W-:Y:S01]  /*0d80*/  IADD3 R22, PT, PT, -R25, R22, RZ ;  /* 0x0000001619167210 */ /* 0x002fe20007ffe1ff */
[----:B-----5:R0:W1:Y:S08]  /*0d90*/  F2I.F64.TRUNC R11, R14 ;  /* 0x0000000e000b7311 */ /* 0x020070000030d100 */
[----:B------:R0:W0:Y:S01]  /*0da0*/  I2F.F64 R14, R20 ;  /* 0x00000014000e7312 */ /* 0x0000220000201c00 */
[----:B------:R-:W-:-:S07]  /*0db0*/  IMAD.IADD R23, R23, 0x1, -R24 ;  /* 0x0000000117177824 */ /* 0x000fce00078e0a18 */
[----:B--2---:R2:W0:Y:S08]  /*0dc0*/  F2I.F64.TRUNC R18, R16 ;  /* 0x0000001000127311 */ /* 0x004430000030d100 */
[----:B---3--:R2:W3:Y:S08]  /*0dd0*/  F2I.F64.TRUNC R26, R12 ;  /* 0x0000000c001a7311 */ /* 0x0084f0000030d100 */
[----:B------:R2:W0:Y:S08]  /*0de0*/  I2F.F64 R16, R21 ;  /* 0x0000001500107312 */ /* 0x0004300000201c00 */
[----:B------:R2:W0:Y:S08]  /*0df0*/  I2F.F64 R12, R19 ;  /* 0x00000013000c7312 */ /* 0x0004300000201c00 */
[----:B------:R2:W0:Y:S01]  /*0e00*/  I2F.F64 R20, R22 ;  /* 0x0000001600147312 */ /* 0x0004220000201c00 */
[----:B-1-34-:R-:W-:Y:S05]  /*0e10*/  @!P2 BRA `(.L_x_69) ;  /* 0x000000040020a947 */ /* 0x01afea0003800000 */
[----:B--2---:R-:W1:Y:S01]  /*0e20*/  I2F.F64 R22, R23 ;  /* 0x0000001700167312 */ /* 0x004e620000201c00 */
[----:B------:R-:W-:Y:S01]  /*0e30*/  IMAD.IADD R19, R11, 0x1, -R28 ;  /* 0x000000010b137824 */ /* 0x000fe200078e0a1c */
[----:B------:R-:W-:Y:S01]  /*0e40*/  MOV R11, 0x3fd00000 ;  /* 0x3fd00000000b7802 */ /* 0x000fe20000000f00 */
[----:B0-----:R-:W-:Y:S01]  /*0e50*/  IMAD.IADD R26, R26, 0x1, -R18 ;  /* 0x000000011a1a7824 */ /* 0x001fe200078e0a12 */
[----:B------:R-:W-:Y:S01]  /*0e60*/  ISETP.GT.AND P2, PT, R0, -0x1, PT ;  /* 0xffffffff0000780c */ /* 0x000fe20003f44270 */
[----:B------:R-:W-:Y:S01]  /*0e70*/  IMAD.IADD R0, R27, 0x1, -R10 ;  /* 0x000000011b007824 */ /* 0x000fe200078e0a0a */
[----:B------:R-:W-:Y:S01]  /*0e80*/  FSEL R11, R11, 1.5, !P0 ;  /* 0x3fc000000b0b7808 */ /* 0x000fe20004000000 */
[----:B------:R-:W-:Y:S01]  /*0e90*/  IMAD.MOV.U32 R10, RZ, RZ, RZ ;  /* 0x000000ffff0a7224 */ /* 0x000fe200078e00ff */
[----:B------:R-:W0:Y:S01]  /*0ea0*/  I2F.F64 R24, R19 ;  /* 0x0000001300187312 */ /* 0x000e220000201c00 */
[----:B------:R-:W-:Y:S01]  /*0eb0*/  ISETP.GT.AND P0, PT, R2, -0x1, PT ;  /* 0xffffffff0200780c */ /* 0x000fe20003f04270 */
[----:B------:R-:W-:Y:S01]  /*0ec0*/  IMAD.IADD R5, R4, 0x1, R5 ;  /* 0x0000000104057824 */ /* 0x000fe200078e0205 */
[----:B------:R-:W-:Y:S01]  /*0ed0*/  FSEL R11, R11, 1.625, P2 ;  /* 0x3fd000000b0b7808 */ /* 0x000fe20001000000 */
[----:B------:R-:W-:Y:S01]  /*0ee0*/  BSSY.RECONVERGENT B0, `(.L_x_70) ;  /* 0x0000028000007945 */ /* 0x000fe20003800200 */
[----:B-1----:R-:W-:-:S08]  /*0ef0*/  DMUL R28, R20, R22 ;  /* 0x00000016141c7228 */ /* 0x002fd00000000000 */
[-C--:B0-----:R-:W-:Y:S02]  /*0f00*/  DFMA R28, R14, R24.reuse, -R28 ;  /* 0x000000180e1c722b */ /* 0x081fe4000000081c */
[----:B------:R-:W-:Y:S02]  /*0f10*/  DMUL R24, R12, R24 ;  /* 0x000000180c187228 */ /* 0x000fe40000000000 */
[----:B------:R-:W-:-:S06]  /*0f20*/  DMUL R14, R14, R16 ;  /* 0x000000100e0e7228 */ /* 0x000fcc0000000000 */
[----:B------:R-:W-:Y:S02]  /*0f30*/  DFMA R22, R16, R22, -R24 ;  /* 0x000000161016722b */ /* 0x000fe40000000818 */
[----:B------:R-:W-:Y:S01]  /*0f40*/  DADD R24, R10, R10 ;  /* 0x000000000a187229 */ /* 0x000fe2000000000a */
[----:B------:R-:W-:Y:S01]  /*0f50*/  IADD3 R10, PT, PT, -R8, R9, RZ ;  /* 0x00000009080a7210 */ /* 0x000fe20007ffe1ff */
[----:B------:R-:W-:Y:S01]  /*0f60*/  DFMA R14, R12, R20, -R14 ;  /* 0x000000140c0e722b */ /* 0x000fe2000000080e */
[----:B------:R-:W0:Y:S07]  /*0f70*/  I2F.F64 R8, R0 ;  /* 0x0000000000087312 */ /* 0x000e2e0000201c00 */
[----:B------:R-:W-:-:S02]  /*0f80*/  FSEL R27, R11, R25, P1 ;  /* 0x000000190b1b7208 */ /* 0x000fc40000800000 */
[----:B------:R-:W-:Y:S01]  /*0f90*/  FSEL R19, R24, RZ, !P1 ;  /* 0x000000ff18137208 */ /* 0x000fe20004800000 */
[----:B------:R-:W1:Y:S01]  /*0fa0*/  I2F.F64 R10, R10 ;  /* 0x0000000a000a7312 */ /* 0x000e620000201c00 */
[----:B------:R-:W-:Y:S02]  /*0fb0*/  ISETP.NE.AND P1, PT, R7, R3, PT ;  /* 0x000000030700720c */ /* 0x000fe40003f25270 */
[----:B------:R-:W-:Y:S02]  /*0fc0*/  FSEL R18, R19, R24, P0 ;  /* 0x0000001813127208 */ /* 0x000fe40000000000 */
[----:B------:R-:W-:Y:S01]  /*0fd0*/  FSEL R19, R27, R25, P0 ;  /* 0x000000191b137208 */ /* 0x000fe20000000000 */
[----:B0-----:R-:W-:Y:S01]  /*0fe0*/  DMUL R8, R8, R22 ;  /* 0x0000001608087228 */ /* 0x001fe20000000000 */
[----:B------:R-:W-:Y:S01]  /*0ff0*/  ISETP.NE.AND P0, PT, R6, R3, PT ;  /* 0x000000030600720c */ /* 0x000fe20003f05270 */
[----:B------:R-:W0:Y:S03]  /*1000*/  I2F.F64 R26, R26 ;  /* 0x0000001a001a7312 */ /* 0x000e260000201c00 */
[----:B------:R-:W-:-:S03]  /*1010*/  DADD R16, R18, R18 ;  /* 0x0000000012107229 */ /* 0x000fc60000000012 */
[----:B-1----:R-:W-:-:S07]  /*1020*/  DFMA R8, R10, R28, R8 ;  /* 0x0000001c0a08722b */ /* 0x002fce0000000008 */
[C---:B------:R-:W-:Y:S02]  /*1030*/  FSEL R7, R16.reuse, R18, !P1 ;  /* 0x0000001210077208 */ /* 0x040fe40004800000 */
[C---:B------:R-:W-:Y:S01]  /*1040*/  FSEL R19, R17.reuse, R19, !P1 ;  /* 0x0000001311137208 */ /* 0x040fe20004800000 */
[----:B0-----:R-:W-:Y:S01]  /*1050*/  DFMA R2, R26, R14, R8 ;  /* 0x0000000e1a02722b */ /* 0x001fe20000000008 */
[----:B------:R-:W-:Y:S01]  /*1060*/  FSEL R6, R16, R7, !P0 ;  /* 0x0000000710067208 */ /* 0x000fe20004000000 */
[----:B------:R-:W0:Y:S01]  /*1070*/  LDC.64 R8, c[0x0][0x380] ;  /* 0x0000e000ff087b82 */ /* 0x000e220000000a00 */
[----:B------:R-:W-:-:S06]  /*1080*/  FSEL R7, R17, R19, !P0 ;  /* 0x0000001311077208 */ /* 0x000fcc0004000000 */
[----:B------:R-:W-:-:S08]  /*1090*/  DMUL R2, R2, R6 ;  /* 0x0000000602027228 */ /* 0x000fd00000000000 */
[----:B------:R-:W-:Y:S01]  /*10a0*/  DSETP.NEU.AND P0, PT, R2, RZ, PT ;  /* 0x000000ff0200722a */ /* 0x000fe20003f0d000 */
[----:B0-----:R-:W-:-:S13]  /*10b0*/  IMAD.WIDE R4, R5, 0x8, R8 ;  /* 0x0000000805047825 */ /* 0x001fda00078e0208 */
[----:B------:R-:W-:Y:S01]  /*10c0*/  @!P0 CS2R R6, SRZ ;  /* 0x0000000000068805 */ /* 0x000fe2000001ff00 */
[----:B------:R-:W-:Y:S06]  /*10d0*/  @!P0 BRA `(.L_x_71) ;  /* 0x0000000000208947 */ /* 0x000fec0003800000 */
[----:B------:R-:W-:Y:S01]  /*10e0*/  DADD R6, -RZ, |R2| ;  /* 0x00000000ff067229 */ /* 0x000fe20000000502 */
[----:B------:R-:W-:Y:S01]  /*10f0*/  BSSY.RECONVERGENT B1, `(.L_x_72) ;  /* 0x0000003000017945 */ /* 0x000fe20003800200 */
[----:B------:R-:W-:-:S09]  /*1100*/  MOV R0, 0x1120 ;  /* 0x0000112000007802 */ /* 0x000fd20000000f00 */
[----:B------:R-:W-:Y:S05]  /*1110*/  CALL.REL.NOINC `($_Z21compute_grid_h_kernelPdS_S_S_iiiiiiii$__internal_accurate_pow) ;  /* 0x00000004004c7944 */ /* 0x000fea0003c00000 */
[----:B------:R-:W-:Y:S05]  /*1120*/  BSYNC.RECONVERGENT B1 ;  /* 0x0000000000017941 */ /* 0x000fea0003800200 */
.L_x_72:
[----:B------:R-:W-:-:S04]  /*1130*/  ISETP.GE.AND P0, PT, R7, RZ, PT ;  /* 0x000000ff0700720c */ /* 0x000fc80003f06270 */
[----:B------:R-:W-:Y:S02]  /*1140*/  FSEL R6, R10, RZ, P0 ;  /* 0x000000ff0a067208 */ /* 0x000fe40000000000 */
[----:B------:R-:W-:-:S07]  /*1150*/  FSEL R7, R14, -QNAN , P0 ;  /* 0xfff800000e077808 */ /* 0x000fce0000000000 */
.L_x_71:
[----:B------:R-:W-:Y:S05]  /*1160*/  BSYNC.RECONVERGENT B0 ;  /* 0x0000000000007941 */ /* 0x000fea0003800200 */
.L_x_70:
[----:B------:R-:W-:Y:S01]  /*1170*/  UMOV UR6, 0x55555555 ;  /* 0x5555555500067882 */ /* 0x000fe20000000000 */
[----:B------:R-:W-:Y:S01]  /*1180*/  UMOV UR7, 0x3fd55555 ;  /* 0x3fd5555500077882 */ /* 0x000fe20000000000 */
[----:B------:R-:W-:Y:S01]  /*1190*/  BSSY.RECONVERGENT B0, `(.L_x_73) ;  /* 0x000000c000007945 */ /* 0x000fe20003800200 */
[C---:B------:R-:W-:Y:S02]  /*11a0*/  DADD R8, |R2|.reuse, UR6 ;  /* 0x0000000602087e29 */ /* 0x040fe40008000200 */
[----:B------:R-:W-:-:S08]  /*11b0*/  DSETP.NEU.AND P1, PT, |R2|, 1, PT ;  /* 0x3ff000000200742a */ /* 0x000fd00003f2d200 */
[----:B------:R-:W-:-:S04]  /*11c0*/  LOP3.LUT R8, R9, 0x7ff00000, RZ, 0xc0, !PT ;  /* 0x7ff0000009087812 */ /* 0x000fc800078ec0ff */
[----:B------:R-:W-:-:S13]  /*11d0*/  ISETP.NE.AND P0, PT, R8, 0x7ff00000, PT ;  /* 0x7ff000000800780c */ /* 0x000fda0003f05270 */
[----:B------:R-:W-:Y:S05]  /*11e0*/  @P0 BRA `(.L_x_74) ;  /* 0x0000000000180947 */ /* 0x000fea0003800000 */
[----:B------:R-:W-:-:S14]  /*11f0*/  DSETP.NAN.AND P0, PT, R2, R2, PT ;  /* 0x000000020200722a */ /* 0x000fdc0003f08000 */
[----:B------:R-:W-:Y:S01]  /*1200*/  @P0 DADD R6, |R2|, UR6 ;  /* 0x0000000602060e29 */ /* 0x000fe20008000200 */
[----:B------:R-:W-:Y:S10]  /*1210*/  @P0 BRA `(.L_x_74) ;  /* 0x00000000000c0947 */ /* 0x000ff40003800000 */
[----:B------:R-:W-:-:S14]  /*1220*/  DSETP.NEU.AND P0, PT, |R2|, +INF , PT ;  /* 0x7ff000000200742a */ /* 0x000fdc0003f0d200 */
[----:B------:R-:W-:Y:S01]  /*1230*/  @!P0 MOV R6, 0x0 ;  /* 0x0000000000068802 */ /* 0x000fe20000000f00 */
[----:B------:R-:W-:-:S07]  /*1240*/  @!P0 IMAD.MOV.U32 R7, RZ, RZ, 0x7ff00000 ;  /* 0x7ff00000ff078424 */ /* 0x000fce00078e00ff */
.L_x_74:
[----:B------:R-:W-:Y:S05]  /*1250*/  BSYNC.RECONVERGENT B0 ;  /* 0x0000000000007941 */ /* 0x000fea0003800200 */
.L_x_73:
[----:B------:R-:W-:Y:S02]  /*1260*/  FSEL R2, R6, RZ, P1 ;  /* 0x000000ff06027208 */ /* 0x000fe40000800000 */
[----:B------:R-:W-:-:S05]  /*1270*/  FSEL R3, R7, 1.875, P1 ;  /* 0x3ff0000007037808 */ /* 0x000fca0000800000 */
[----:B------:R-:W-:Y:S01]  /*1280*/  STG.E.64 desc[UR4][R4.64], R2 ;  /* 0x0000000204007986 */ /* 0x000fe2000c101b04 */
[----:B------:R-:W-:Y:S05]  /*1290*/  EXIT ;  /* 0x000000000000794d */ /* 0x000fea0003800000 */
.L_x_69:
[----:B------:R-:W-:Y:S01]  /*12a0*/  IMAD.MOV.U32 R8, RZ, RZ, 0x3fd00000 ;  /* 0x3fd00000ff087424 */ /* 0x000fe200078e00ff */
[----:B------:R-:W-:Y:S01]  /*12b0*/  ISETP.GT.AND P2, PT, R0, -0x1, PT ;  /* 0xffffffff0000780c */ /* 0x000fe20003f44270 */
[----:B0-----:R-:W-:Y:S01]  /*12c0*/  DMUL R14, R14, R16 ;  /* 0x000000100e0e7228 */ /* 0x001fe20000000000 */
[----:B------:R-:W-:Y:S02]  /*12d0*/  BSSY.RECONVERGENT B0, `(.L_x_75) ;  /* 0x0000019000007945 */ /* 0x000fe40003800200 */
[----:B------:R-:W-:Y:S02]  /*12e0*/  FSEL R8, R8, 1.75, P0 ;  /* 0x3fe0000008087808 */ /* 0x000fe40000000000 */
[----:B------:R-:W-:Y:S02]  /*12f0*/  ISETP.GT.AND P0, PT, R2, -0x1, PT ;  /* 0xffffffff0200780c */ /* 0x000fe40003f04270 */
[----:B------:R-:W-:Y:S01]  /*1300*/  FSEL R9, R8, 1.75, P2 ;  /* 0x3fe0000008097808 */ /* 0x000fe20001000000 */
[----:B------:R-:W-:Y:S01]  /*1310*/  DFMA R14, R12, R20, -R14 ;  /* 0x000000140c0e722b */ /* 0x000fe2000000080e */
[----:B------:R-:W-:-:S06]  /*1320*/  MOV R8, RZ ;  /* 0x000000ff00087202 */ /* 0x000fcc0000000f00 */
[----:B------:R-:W-:-:S10]  /*1330*/  DADD R6, R8, R8 ;  /* 0x0000000008067229 */ /* 0x000fd40000000008 */
[----:B------:R-:W-:Y:S02]  /*1340*/  FSEL R3, R6, RZ, !P1 ;  /* 0x000000ff06037208 */ /* 0x000fe40004800000 */
[-C--:B------:R-:W-:Y:S02]  /*1350*/  FSEL R9, R9, R7.reuse, P1 ;  /* 0x0000000709097208 */ /* 0x080fe40000800000 */
[----:B------:R-:W-:Y:S02]  /*1360*/  FSEL R2, R3, R6, P0 ;  /* 0x0000000603027208 */ /* 0x000fe40000000000 */
[----:B------:R-:W-:-:S06]  /*1370*/  FSEL R3, R9, R7, P0 ;  /* 0x0000000709037208 */ /* 0x000fcc0000000000 */
[----:B------:R-:W-:-:S10]  /*1380*/  DMUL R2, |R14|, R2 ;  /* 0x000000020e027228 */ /* 0x000fd40000000200 */
[----:B------:R-:W0:Y:S02]  /*1390*/  F2F.F32.F64 R3, R2 ;  /* 0x0000000200037310 */ /* 0x000e240000301000 */
[----:B0-----:R-:W-:-:S06]  /*13a0*/  VIADD R0, R3, 0xf3000000 ;  /* 0xf300000003007836 */ /* 0x001fcc0000000000 */
[----:B------:R0:W1:Y:S01]  /*13b0*/  MUFU.RSQ R6, R3 ;  /* 0x0000000300067308 */ /* 0x0000620000001400 */
[----:B------:R-:W-:-:S13]  /*13c0*/  ISETP.GT.U32.AND P0, PT, R0, 0x727fffff, PT ;  /* 0x727fffff0000780c */ /* 0x000fda0003f04070 */
[----:B0-----:R-:W-:Y:S05]  /*13d0*/  @!P0 BRA `(.L_x_76) ;  /* 0x0000000000108947 */ /* 0x001fea0003800000 */
[----:B------:R-:W-:-:S07]  /*13e0*/  MOV R9, 0x1400 ;  /* 0x0000140000097802 */ /* 0x000fce0000000f00 */
[----:B-12---:R-:W-:Y:S05]  /*13f0*/  CALL.REL.NOINC `($__internal_1_$__cuda_sm20_sqrt_rn_f32_slowpath) ;  /* 0x0000000000347944 */ /* 0x006fea0003c00000 */
[----:B------:R-:W-:Y:S01]  /*1400*/  IMAD.MOV.U32 R2, RZ, RZ, R0 ;  /* 0x000000ffff027224 */ /* 0x000fe200078e0000 */
[----:B------:R-:W-:Y:S06]  /*1410*/  BRA `(.L_x_77) ;  /* 0x0000000000107947 */ /* 0x000fec0003800000 */
.L_x_76:
[----:B-1----:R-:W-:Y:S01]  /*1420*/  FMUL.FTZ R2, R3, R6 ;  /* 0x0000000603027220 */ /* 0x002fe20000410000 */
[----:B------:R-:W-:-:S03]  /*1430*/  FMUL.FTZ R0, R6, 0.5 ;  /* 0x3f00000006007820 */ /* 0x000fc60000410000 */
[----:B------:R-:W-:-:S04]  /*1440*/  FFMA R3, -R2, R2, R3 ;  /* 0x0000000202037223 */ /* 0x000fc80000000103 */
[----:B------:R-:W-:-:S07]  /*1450*/  FFMA R2, R3, R0, R2 ;  /* 0x0000000003027223 */ /* 0x000fce0000000002 */
.L_x_77:
[----:B------:R-:W-:Y:S05]  /*1460*/  BSYNC.RECONVERGENT B0 ;  /* 0x0000000000007941 */ /* 0x000fea0003800200 */
.L_x_75:
[----:B------:R-:W0:Y:S01]  /*1470*/  LDC.64 R6, c[0x0][0x380] ;  /* 0x0000e000ff067b82 */ /* 0x000e220000000a00 */
[----:B------:R-:W1:Y:S01]  /*1480*/  F2F.F64.F32 R2, R2 ;  /* 0x0000000200027310 */ /* 0x000e620000201800 */
[----:B------:R-:W-:-:S05]  /*1490*/  IADD3 R5, PT, PT, R4, R5, RZ ;  /* 0x0000000504057210 */ /* 0x000fca0007ffe0ff */
[----:B0-----:R-:W-:-:S05]  /*14a0*/  IMAD.WIDE R6, R5, 0x8, R6 ;  /* 0x0000000805067825 */ /* 0x001fca00078e0206 */
[----:B-1----:R-:W-:Y:S01]  /*14b0*/  STG.E.64 desc[UR4][R6.64], R2 ;  /* 0x0000000206007986 */ /* 0x002fe2000c101b04 */
[----:B------:R-:W-:Y:S05]  /*14c0*/  EXIT ;  /* 0x000000000000794d */ /* 0x000fea0003800000 */
        .weak           $__internal_1_$__cuda_sm20_sqrt_rn_f32_slowpath
        .type           $__internal_1_$__cuda_sm20_sqrt_rn_f32_slowpath,@function
        .size           $__internal_1_$__cuda_sm20_sqrt_rn_f32_slowpath,($_Z21compute_grid_h_kernelPdS_S_S_iiiiiiii$__internal_accurate_pow - $__internal_1_$__cuda_sm20_sqrt_rn_f32_slowpath)
$__internal_1_$__cuda_sm20_sqrt_rn_f32_slowpath:
[----:B------:R-:W-:-:S13]  /*14d0*/  LOP3.LUT P0, RZ, R3, 0x7fffffff, RZ, 0xc0, !PT ;  /* 0x7fffffff03ff7812 */ /* 0x000fda000780c0ff */
[----:B------:R-:W-:Y:S01]  /*14e0*/  @!P0 IMAD.MOV.U32 R2, RZ, RZ, R3 ;  /* 0x000000ffff028224 */ /* 0x000fe200078e0003 */
[----:B------:R-:W-:Y:S06]  /*14f0*/  @!P0 BRA `(.L_x_78) ;  /* 0x0000000000448947 */ /* 0x000fec0003800000 */
[----:B------:R-:W-:Y:S01]  /*1500*/  FSETP.GEU.FTZ.AND P0, PT, R3, RZ, PT ;  /* 0x000000ff0300720b */ /* 0x000fe20003f1e000 */
[----:B------:R-:W-:-:S12]  /*1510*/  IMAD.MOV.U32 R0, RZ, RZ, R3 ;  /* 0x000000ffff007224 */ /* 0x000fd800078e0003 */
        /* <DEDUP_REMOVED lines=10> */
[----:B------:R-:W-:Y:S02]  /*15c0*/  @!P0 IMAD.MOV.U32 R2, RZ, RZ, R0 ;  /* 0x000000ffff028224 */ /* 0x000fe400078e0000 */
[----:B------:R-:W-:-:S04]  /*15d0*/  @P0 FADD.FTZ R7, -R6, -RZ ;  /* 0x800000ff06070221 */ /* 0x000fc80000010100 */
[----:B------:R-:W-:-:S04]  /*15e0*/  @P0 FFMA R7, R6, R7, R3 ;  /* 0x0000000706070223 */ /* 0x000fc80000000003 */
[----:B------:R-:W-:-:S04]  /*15f0*/  @P0 FFMA R7, R7, R8, R6 ;  /* 0x0000000807070223 */ /* 0x000fc80000000006 */
[----:B------:R-:W-:-:S07]  /*1600*/  @P0 FMUL.FTZ R2, R7, 2.3283064365386962891e-10 ;  /* 0x2f80000007020820 */ /* 0x000fce0000410000 */
.L_x_78:
[----:B------:R-:W-:Y:S01]  /*1610*/  IMAD.MOV.U32 R0, RZ, RZ, R2 ;  /* 0x000000ffff007224 */ /* 0x000fe200078e0002 */
[----:B------:R-:W-:Y:S01]  /*1620*/  MOV R2, R9 ;  /* 0x0000000900027202 */ /* 0x000fe20000000f00 */
[----:B------:R-:W-:-:S04]  /*1630*/  IMAD.MOV.U32 R3, RZ, RZ, 0x0 ;  /* 0x00000000ff037424 */ /* 0x000fc800078e00ff */
[----:B------:R-:W-:Y:S05]  /*1640*/  RET.REL.NODEC R2 `(_Z21compute_grid_h_kernelPdS_S_S_iiiiiiii) ;  /* 0xffffffe8026c7950 */ /* 0x000fea0003c3ffff */
        .type           $_Z21compute_grid_h_kernelPdS_S_S_iiiiiiii$__internal_accurate_pow,@function
        .size           $_Z21compute_grid_h_kernelPdS_S_S_iiiiiiii$__internal_accurate_pow,(.L_x_83 - $_Z21compute_grid_h_kernelPdS_S_S_iiiiiiii$__internal_accurate_pow)
$_Z21compute_grid_h_kernelPdS_S_S_iiiiiiii$__internal_accurate_pow:
[----:B------:R-:W-:Y:S01]  /*1650*/  ISETP.GT.U32.AND P0, PT, R7, 0xfffff, PT ;  /* 0x000fffff0700780c */ /* 0x000fe20003f04070 */
[----:B------:R-:W-:Y:S01]  /*1660*/  IMAD.MOV.U32 R8, RZ, RZ, R7 ;  /* 0x000000ffff087224 */ /* 0x000fe200078e0007 */
[----:B------:R-:W-:Y:S01]  /*1670*/  MOV R18, 0x41ad3b5a ;  /* 0x41ad3b5a00127802 */ /* 0x000fe20000000f00 */
[----:B------:R-:W-:Y:S01]  /*1680*/  IMAD.MOV.U32 R12, RZ, RZ, R6 ;  /* 0x000000ffff0c7224 */ /* 0x000fe200078e0006 */
[----:B------:R-:W-:Y:S01]  /*1690*/  UMOV UR6, 0x7d2cafe2 ;  /* 0x7d2cafe200067882 */ /* 0x000fe20000000000 */
[----:B------:R-:W-:Y:S01]  /*16a0*/  IMAD.MOV.U32 R14, RZ, RZ, RZ ;  /* 0x000000ffff0e7224 */ /* 0x000fe200078e00ff */
[----:B------:R-:W-:Y:S01]  /*16b0*/  UMOV UR7, 0x3eb0f5ff ;  /* 0x3eb0f5ff00077882 */ /* 0x000fe20000000000 */
[----:B------:R-:W-:Y:S01]  /*16c0*/  IMAD.MOV.U32 R19, RZ, RZ, 0x3ed0f5d2 ;  /* 0x3ed0f5d2ff137424 */ /* 0x000fe200078e00ff */
[----:B------:R-:W-:Y:S01]  /*16d0*/  UMOV UR8, 0x3b39803f ;  /* 0x3b39803f00087882 */ /* 0x000fe20000000000 */
[----:B------:R-:W-:-:S04]  /*16e0*/  UMOV UR9, 0x3c7abc9e ;  /* 0x3c7abc9e00097882 */ /* 0x000fc80000000000 */
[----:B------:R-:W-:-:S10]  /*16f0*/  @!P0 DMUL R22, R6, 1.80143985094819840000e+16 ;  /* 0x4350000006168828 */ /* 0x000fd40000000000 */
[----:B------:R-:W-:Y:S01]  /*1700*/  @!P0 MOV R8, R23 ;  /* 0x0000001700088202 */ /* 0x000fe20000000f00 */
[----:B------:R-:W-:-:S03]  /*1710*/  @!P0 IMAD.MOV.U32 R12, RZ, RZ, R22 ;  /* 0x000000ffff0c8224 */ /* 0x000fc600078e0016 */
[----:B------:R-:W-:-:S04]  /*1720*/  LOP3.LUT R8, R8, 0x800fffff, RZ, 0xc0, !PT ;  /* 0x800fffff08087812 */ /* 0x000fc800078ec0ff */
[----:B------:R-:W-:-:S04]  /*1730*/  LOP3.LUT R13, R8, 0x3ff00000, RZ, 0xfc, !PT ;  /* 0x3ff00000080d7812 */ /* 0x000fc800078efcff */
[----:B------:R-:W-:-:S13]  /*1740*/  ISETP.GE.U32.AND P1, PT, R13, 0x3ff6a09f, PT ;  /* 0x3ff6a09f0d00780c */ /* 0x000fda0003f26070 */
[----:B------:R-:W-:-:S05]  /*1750*/  @P1 IADD3 R9, PT, PT, R13, -0x100000, RZ ;  /* 0xfff000000d091810 */ /* 0x000fca0007ffe0ff */
[----:B------:R-:W-:-:S06]  /*1760*/  @P1 IMAD.MOV.U32 R13, RZ, RZ, R9 ;  /* 0x000000ffff0d1224 */ /* 0x000fcc00078e0009 */
[C---:B------:R-:W-:Y:S02]  /*1770*/  DADD R10, R12.reuse, 1 ;  /* 0x3ff000000c0a7429 */ /* 0x040fe40000000000 */
[----:B------:R-:W-:-:S04]  /*1780*/  DADD R12, R12, -1 ;  /* 0xbff000000c0c7429 */ /* 0x000fc80000000000 */
[----:B------:R-:W0:Y:S02]  /*1790*/  MUFU.RCP64H R15, R11 ;  /* 0x0000000b000f7308 */ /* 0x000e240000001800 */
[----:B0-----:R-:W-:-:S08]  /*17a0*/  DFMA R8, -R10, R14, 1 ;  /* 0x3ff000000a08742b */ /* 0x001fd0000000010e */
[----:B------:R-:W-:-:S08]  /*17b0*/  DFMA R8, R8, R8, R8 ;  /* 0x000000080808722b */ /* 0x000fd00000000008 */
[----:B------:R-:W-:-:S08]  /*17c0*/  DFMA R14, R14, R8, R14 ;  /* 0x000000080e0e722b */ /* 0x000fd0000000000e */
[----:B------:R-:W-:-:S08]  /*17d0*/  DMUL R8, R12, R14 ;  /* 0x0000000e0c087228 */ /* 0x000fd00000000000 */
[----:B------:R-:W-:-:S08]  /*17e0*/  DFMA R8, R12, R14, R8 ;  /* 0x0000000e0c08722b */ /* 0x000fd00000000008 */
[----:B------:R-:W-:Y:S02]  /*17f0*/  DMUL R16, R8, R8 ;  /* 0x0000000808107228 */ /* 0x000fe40000000000 */
[----:B------:R-:W-:-:S06]  /*1800*/  DADD R20, R12, -R8 ;  /* 0x000000000c147229 */ /* 0x000fcc0000000808 */
[----:B------:R-:W-:Y:S01]  /*1810*/  DFMA R10, R16, UR6, R18 ;  /* 0x00000006100a7c2b */ /* 0x000fe20008000012 */
[----:B------:R-:W-:Y:S01]  /*1820*/  UMOV UR6, 0x75488a3f ;  /* 0x75488a3f00067882 */ /* 0x000fe20000000000 */
[----:B------:R-:W-:Y:S01]  /*1830*/  UMOV UR7, 0x3ef3b20a ;  /* 0x3ef3b20a00077882 */ /* 0x000fe20000000000 */
[----:B------:R-:W-:-:S05]  /*1840*/  DADD R20, R20, R20 ;  /* 0x0000000014147229 */ /* 0x000fca0000000014 */
[----:B------:R-:W-:Y:S01]  /*1850*/  DFMA R10, R16, R10, UR6 ;  /* 0x00000006100a7e2b */ /* 0x000fe2000800000a */
[----:B------:R-:W-:Y:S01]  /*1860*/  UMOV UR6, 0xe4faecd5 ;  /* 0xe4faecd500067882 */ /* 0x000fe20000000000 */
[----:B------:R-:W-:Y:S01]  /*1870*/  UMOV UR7, 0x3f1745cd ;  /* 0x3f1745cd00077882 */ /* 0x000fe20000000000 */
[-C--:B------:R-:W-:Y:S02]  /*1880*/  DFMA R20, R12, -R8.reuse, R20 ;  /* 0x800000080c14722b */ /* 0x080fe40000000014 */
[----:B------:R-:W-:-:S03]  /*1890*/  DMUL R12, R8, R8 ;  /* 0x00000008080c7228 */ /* 0x000fc60000000000 */
[----:B------:R-:W-:Y:S01]  /*18a0*/  DFMA R10, R16, R10, UR6 ;  /* 0x00000006100a7e2b */ /* 0x000fe2000800000a */
[----:B------:R-:W-:Y:S01]  /*18b0*/  UMOV UR6, 0x258a578b ;  /* 0x258a578b00067882 */ /* 0x000fe20000000000 */
[----:B------:R-:W-:Y:S01]  /*18c0*/  UMOV UR7, 0x3f3c71c7 ;  /* 0x3f3c71c700077882 */ /* 0x000fe20000000000 */
[----:B------:R-:W-:-:S05]  /*18d0*/  DMUL R14, R14, R20 ;  /* 0x000000140e0e7228 */ /* 0x000fca0000000000 */
[----:B------:R-:W-:Y:S01]  /*18e0*/  DFMA R10, R16, R10, UR6 ;  /* 0x00000006100a7e2b */ /* 0x000fe2000800000a */
[----:B------:R-:W-:Y:S01]  /*18f0*/  UMOV UR6, 0x9242b910 ;  /* 0x9242b91000067882 */ /* 0x000fe20000000000 */
[----:B------:R-:W-:-:S06]  /*1900*/  UMOV UR7, 0x3f624924 ;  /* 0x3f62492400077882 */ /* 0x000fcc0000000000 */
[----:B------:R-:W-:Y:S01]  /*1910*/  DFMA R10, R16, R10, UR6 ;  /* 0x00000006100a7e2b */ /* 0x000fe2000800000a */
[----:B------:R-:W-:Y:S01]  /*1920*/  UMOV UR6, 0x99999dfb ;  /* 0x99999dfb00067882 */ /* 0x000fe20000000000 */
[----:B------:R-:W-:-:S06]  /*1930*/  UMOV UR7, 0x3f899999 ;  /* 0x3f89999900077882 */ /* 0x000fcc0000000000 */
[----:B------:R-:W-:Y:S01]  /*1940*/  DFMA R18, R16, R10, UR6 ;  /* 0x0000000610127e2b */ /* 0x000fe2000800000a */
[----:B------:R-:W-:Y:S01]  /*1950*/  UMOV UR6, 0x55555555 ;  /* 0x5555555500067882 */ /* 0x000fe20000000000 */
[----:B------:R-:W-:-:S06]  /*1960*/  UMOV UR7, 0x3fb55555 ;  /* 0x3fb5555500077882 */ /* 0x000fcc0000000000 */
[----:B------:R-:W-:-:S08]  /*1970*/  DFMA R10, R16, R18, UR6 ;  /* 0x00000006100a7e2b */ /* 0x000fd00008000012 */
[----:B------:R-:W-:Y:S01]  /*1980*/  DADD R24, -R10, UR6 ;  /* 0x000000060a187e29 */ /* 0x000fe20008000100 */
[----:B------:R-:W-:Y:S01]  /*1990*/  UMOV UR6, 0xb9e7b0 ;  /* 0x00b9e7b000067882 */ /* 0x000fe20000000000 */
[----:B------:R-:W-:-:S06]  /*19a0*/  UMOV UR7, 0x3c46a4cb ;  /* 0x3c46a4cb00077882 */ /* 0x000fcc0000000000 */
[----:B------:R-:W-:Y:S02]  /*19b0*/  DFMA R20, R16, R18, R24 ;  /* 0x000000121014722b */ /* 0x000fe40000000018 */
[C---:B------:R-:W-:Y:S01]  /*19c0*/  DMUL R16, R8.reuse, R12 ;  /* 0x0000000c08107228 */ /* 0x040fe20000000000 */
[----:B------:R-:W-:Y:S01]  /*19d0*/  VIADD R19, R15, 0x100000 ;  /* 0x001000000f137836 */ /* 0x000fe20000000000 */
[----:B------:R-:W-:Y:S01]  /*19e0*/  DFMA R24, R8, R8, -R12 ;  /* 0x000000080818722b */ /* 0x000fe2000000080c */
[----:B------:R-:W-:-:S03]  /*19f0*/  MOV R18, R14 ;  /* 0x0000000e00127202 */ /* 0x000fc60000000f00 */
[----:B------:R-:W-:Y:S01]  /*1a00*/  DADD R20, R20, -UR6 ;  /* 0x8000000614147e29 */ /* 0x000fe20008000000 */
[----:B------:R-:W-:Y:S01]  /*1a10*/  UMOV UR6, 0x80000000 ;  /* 0x8000000000067882 */ /* 0x000fe20000000000 */
[C---:B------:R-:W-:Y:S01]  /*1a20*/  DFMA R26, R8.reuse, R12, -R16 ;  /* 0x0000000c081a722b */ /* 0x040fe20000000810 */
[----:B------:R-:W-:Y:S01]  /*1a30*/  UMOV UR7, 0x43300000 ;  /* 0x4330000000077882 */ /* 0x000fe20000000000 */
[----:B------:R-:W-:-:S04]  /*1a40*/  DFMA R24, R8, R18, R24 ;  /* 0x000000120818722b */ /* 0x000fc80000000018 */
[----:B------:R-:W-:Y:S02]  /*1a50*/  DADD R18, R10, R20 ;  /* 0x000000000a127229 */ /* 0x000fe40000000014 */
[----:B------:R-:W-:-:S06]  /*1a60*/  DFMA R26, R14, R12, R26 ;  /* 0x0000000c0e1a722b */ /* 0x000fcc000000001a */
[----:B------:R-:W-:Y:S02]  /*1a70*/  DMUL R12, R18, R16 ;  /* 0x00000010120c7228 */ /* 0x000fe40000000000 */
[----:B------:R-:W-:Y:S02]  /*1a80*/  DFMA R24, R8, R24, R26 ;  /* 0x000000180818722b */ /* 0x000fe4000000001a */
[----:B------:R-:W-:-:S04]  /*1a90*/  DADD R26, R10, -R18 ;  /* 0x000000000a1a7229 */ /* 0x000fc80000000812 */
[----:B------:R-:W-:-:S04]  /*1aa0*/  DFMA R10, R18, R16, -R12 ;  /* 0x00000010120a722b */ /* 0x000fc8000000080c */
[----:B------:R-:W-:-:S04]  /*1ab0*/  DADD R26, R20, R26 ;  /* 0x00000000141a7229 */ /* 0x000fc8000000001a */
[----:B------:R-:W-:-:S08]  /*1ac0*/  DFMA R10, R18, R24, R10 ;  /* 0x00000018120a722b */ /* 0x000fd0000000000a */
[----:B------:R-:W-:-:S08]  /*1ad0*/  DFMA R26, R26, R16, R10 ;  /* 0x000000101a1a722b */ /* 0x000fd0000000000a */
[----:B------:R-:W-:-:S08]  /*1ae0*/  DADD R16, R12, R26 ;  /* 0x000000000c107229 */ /* 0x000fd0000000001a */
[--C-:B------:R-:W-:Y:S02]  /*1af0*/  DADD R10, R8, R16.reuse ;  /* 0x00000000080a7229 */ /* 0x100fe40000000010 */
[----:B------:R-:W-:-:S06]  /*1b00*/  DADD R12, R12, -R16 ;  /* 0x000000000c0c7229 */ /* 0x000fcc0000000810 */
[----:B------:R-:W-:Y:S02]  /*1b10*/  DADD R8, R8, -R10 ;  /* 0x0000000008087229 */ /* 0x000fe4000000080a */
[----:B------:R-:W-:-:S06]  /*1b20*/  DADD R12, R26, R12 ;  /* 0x000000001a0c7229 */ /* 0x000fcc000000000c */
[----:B------:R-:W-:Y:S01]  /*1b30*/  DADD R8, R16, R8 ;  /* 0x0000000010087229 */ /* 0x000fe20000000008 */
[----:B------:R-:W-:Y:S02]  /*1b40*/  SHF.R.U32.HI R16, RZ, 0x14, R7 ;  /* 0x00000014ff107819 */ /* 0x000fe40000011607 */
[----:B------:R-:W-:-:S05]  /*1b50*/  @!P0 LEA.HI R16, R23, 0xffffffca, RZ, 0xc ;  /* 0xffffffca17108811 */ /* 0x000fca00078f60ff */
[----:B------:R-:W-:Y:S01]  /*1b60*/  DADD R8, R12, R8 ;  /* 0x000000000c087229 */ /* 0x000fe20000000008 */
[C---:B------:R-:W-:Y:S02]  /*1b70*/  VIADD R12, R16.reuse, 0xfffffc01 ;  /* 0xfffffc01100c7836 */ /* 0x040fe40000000000 */
[----:B------:R-:W-:-:S05]  /*1b80*/  @P1 VIADD R12, R16, 0xfffffc02 ;  /* 0xfffffc02100c1836 */ /* 0x000fca0000000000 */
[----:B------:R-:W-:Y:S01]  /*1b90*/  DADD R14, R14, R8 ;  /* 0x000000000e0e7229 */ /* 0x000fe20000000008 */
[----:B------:R-:W-:Y:S01]  /*1ba0*/  HFMA2 R9, -RZ, RZ, 3.59375, 0 ;  /* 0x43300000ff097431 */ /* 0x000fe200000001ff */
[----:B------:R-:W-:-:S06]  /*1bb0*/  LOP3.LUT R8, R12, 0x80000000, RZ, 0x3c, !PT ;  /* 0x800000000c087812 */ /* 0x000fcc00078e3cff */
[----:B------:R-:W-:Y:S02]  /*1bc0*/  DADD R12, R10, R14 ;  /* 0x000000000a0c7229 */ /* 0x000fe4000000000e */
[----:B------:R-:W-:Y:S01]  /*1bd0*/  DADD R16, R8, -UR6 ;  /* 0x8000000608107e29 */ /* 0x000fe20008000000 */
[----:B------:R-:W-:Y:S01]  /*1be0*/  UMOV UR6, 0xfefa39ef ;  /* 0xfefa39ef00067882 */ /* 0x000fe20000000000 */
[----:B------:R-:W-:-:S04]  /*1bf0*/  UMOV UR7, 0x3fe62e42 ;  /* 0x3fe62e4200077882 */ /* 0x000fc80000000000 */
[--C-:B------:R-:W-:Y:S02]  /*1c00*/  DADD R10, R10, -R12.reuse ;  /* 0x000000000a0a7229 */ /* 0x100fe4000000080c */
[----:B------:R-:W-:-:S06]  /*1c10*/  DFMA R8, R16, UR6, R12 ;  /* 0x0000000610087c2b */ /* 0x000fcc000800000c */
[----:B------:R-:W-:Y:S02]  /*1c20*/  DADD R10, R14, R10 ;  /* 0x000000000e0a7229 */ /* 0x000fe4000000000a */
[----:B------:R-:W-:-:S08]  /*1c30*/  DFMA R18, R16, -UR6, R8 ;  /* 0x8000000610127c2b */ /* 0x000fd00008000008 */
[----:B------:R-:W-:-:S08]  /*1c40*/  DADD R18, -R12, R18 ;  /* 0x000000000c127229 */ /* 0x000fd00000000112 */
[----:B------:R-:W-:-:S08]  /*1c50*/  DADD R10, R10, -R18 ;  /* 0x000000000a0a7229 */ /* 0x000fd00000000812 */
[----:B------:R-:W-:Y:S01]  /*1c60*/  DFMA R10, R16, UR8, R10 ;  /* 0x00000008100a7c2b */ /* 0x000fe2000800000a */
[----:B------:R-:W-:Y:S01]  /*1c70*/  UMOV UR8, 0x55555555 ;  /* 0x5555555500087882 */ /* 0x000fe20000000000 */
[----:B------:R-:W-:-:S06]  /*1c80*/  UMOV UR9, 0x3fd55555 ;  /* 0x3fd5555500097882 */ /* 0x000fcc0000000000 */
[----:B------:R-:W-:-:S08]  /*1c90*/  DADD R12, R8, R10 ;  /* 0x00000000080c7229 */ /* 0x000fd0000000000a */
[----:B------:R-:W-:Y:S02]  /*1ca0*/  DADD R14, R8, -R12 ;  /* 0x00000000080e7229 */ /* 0x000fe4000000080c */
[----:B------:R-:W-:-:S06]  /*1cb0*/  DMUL R8, R12, UR8 ;  /* 0x000000080c087c28 */ /* 0x000fcc0008000000 */
[----:B------:R-:W-:Y:S02]  /*1cc0*/  DADD R14, R10, R14 ;  /* 0x000000000a0e7229 */ /* 0x000fe4000000000e */
[----:B------:R-:W-:-:S08]  /*1cd0*/  DFMA R12, R12, UR8, -R8 ;  /* 0x000000080c0c7c2b */ /* 0x000fd00008000808 */
[----:B------:R-:W-:Y:S01]  /*1ce0*/  DFMA R14, R14, UR8, R12 ;  /* 0x000000080e0e7c2b */ /* 0x000fe2000800000c */
[----:B------:R-:W-:Y:S02]  /*1cf0*/  IMAD.MOV.U32 R12, RZ, RZ, 0x652b82fe ;  /* 0x652b82feff0c7424 */ /* 0x000fe400078e00ff */
[----:B------:R-:W-:-:S05]  /*1d00*/  IMAD.MOV.U32 R13, RZ, RZ, 0x3ff71547 ;  /* 0x3ff71547ff0d7424 */ /* 0x000fca00078e00ff */
[----:B------:R-:W-:-:S08]  /*1d10*/  DADD R10, R8, R14 ;  /* 0x00000000080a7229 */ /* 0x000fd0000000000e */
[----:B------:R-:W-:Y:S02]  /*1d20*/  DFMA R12, R10, R12, 6.75539944105574400000e+15 ;  /* 0x433800000a0c742b */ /* 0x000fe4000000000c */
[----:B------:R-:W-:Y:S01]  /*1d30*/  FSETP.GEU.AND P0, PT, |R11|, 4.1917929649353027344, PT ;  /* 0x4086232b0b00780b */ /* 0x000fe20003f0e200 */
[----:B------:R-:W-:-:S05]  /*1d40*/  DADD R8, R8, -R10 ;  /* 0x0000000008087229 */ /* 0x000fca000000080a */
[----:B------:R-:W-:-:S03]  /*1d50*/  DADD R16, R12, -6.75539944105574400000e+15 ;  /* 0xc33800000c107429 */ /* 0x000fc60000000000 */
[----:B------:R-:W-:-:S05]  /*1d60*/  DADD R14, R14, R8 ;  /* 0x000000000e0e7229 */ /* 0x000fca0000000008 */
[----:B------:R-:W-:Y:S01]  /*1d70*/  DFMA R18, R16, -UR6, R10 ;  /* 0x8000000610127c2b */ /* 0x000fe2000800000a */
[----:B------:R-:W-:Y:S01]  /*1d80*/  UMOV UR6, 0x3b39803f ;  /* 0x3b39803f00067882 */ /* 0x000fe20000000000 */
[----:B------:R-:W-:-:S06]  /*1d90*/  UMOV UR7, 0x3c7abc9e ;  /* 0x3c7abc9e00077882 */ /* 0x000fcc0000000000 */
[----:B------:R-:W-:Y:S01]  /*1da0*/  DFMA R16, R16, -UR6, R18 ;  /* 0x8000000610107c2b */ /* 0x000fe20008000012 */
[----:B------:R-:W-:Y:S01]  /*1db0*/  UMOV UR6, 0x69ce2bdf ;  /* 0x69ce2bdf00067882 */ /* 0x000fe20000000000 */
[----:B------:R-:W-:Y:S01]  /*1dc0*/  MOV R18, 0xfca213ea ;  /* 0xfca213ea00127802 */ /* 0x000fe20000000f00 */
[----:B------:R-:W-:Y:S01]  /*1dd0*/  IMAD.MOV.U32 R19, RZ, RZ, 0x3e928af3 ;  /* 0x3e928af3ff137424 */ /* 0x000fe200078e00ff */
[----:B------:R-:W-:-:S05]  /*1de0*/  UMOV UR7, 0x3e5ade15 ;  /* 0x3e5ade1500077882 */ /* 0x000fca0000000000 */
[----:B------:R-:W-:Y:S01]  /*1df0*/  DFMA R18, R16, UR6, R18 ;  /* 0x0000000610127c2b */ /* 0x000fe20008000012 */
        /* <DEDUP_REMOVED lines=24> */
[----:B------:R-:W-:-:S08]  /*1f80*/  DFMA R18, R16, R18, 1 ;  /* 0x3ff000001012742b */ /* 0x000fd00000000012 */
[----:B------:R-:W-:-:S10]  /*1f90*/  DFMA R16, R16, R18, 1 ;  /* 0x3ff000001010742b */ /* 0x000fd40000000012 */
[----:B------:R-:W-:Y:S01]  /*1fa0*/  IMAD R9, R12, 0x100000, R17 ;  /* 0x001000000c097824 */ /* 0x000fe200078e0211 */
[----:B------:R-:W-:Y:S01]  /*1fb0*/  MOV R8, R16 ;  /* 0x0000001000087202 */ /* 0x000fe20000000f00 */
[----:B------:R-:W-:Y:S06]  /*1fc0*/  @!P0 BRA `(.L_x_79) ;  /* 0x0000000000308947 */ /* 0x000fec0003800000 */
[----:B------:R-:W-:Y:S01]  /*1fd0*/  FSETP.GEU.AND P1, PT, |R11|, 4.2275390625, PT ;  /* 0x408748000b00780b */ /* 0x000fe20003f2e200 */
[C---:B------:R-:W-:Y:S02]  /*1fe0*/  DADD R18, R10.reuse, +INF ;  /* 0x7ff000000a127429 */ /* 0x040fe40000000000 */
[----:B------:R-:W-:-:S08]  /*1ff0*/  DSETP.GEU.AND P0, PT, R10, RZ, PT ;  /* 0x000000ff0a00722a */ /* 0x000fd00003f0e000 */
[----:B------:R-:W-:Y:S02]  /*2000*/  FSEL R9, R19, RZ, P0 ;  /* 0x000000ff13097208 */ /* 0x000fe40000000000 */
[----:B------:R-:W-:-:S04]  /*2010*/  @!P1 LEA.HI R8, R12, R12, RZ, 0x1 ;  /* 0x0000000c0c089211 */ /* 0x000fc800078f08ff */
[----:B------:R-:W-:Y:S02]  /*2020*/  @!P1 SHF.R.S32.HI R11, RZ, 0x1, R8 ;  /* 0x00000001ff0b9819 */ /* 0x000fe40000011408 */
[----:B------:R-:W-:-:S03]  /*2030*/  FSEL R8, R18, RZ, P0 ;  /* 0x000000ff12087208 */ /* 0x000fc60000000000 */
[----:B------:R-:W-:Y:S02]  /*2040*/  @!P1 IMAD.IADD R10, R12, 0x1, -R11 ;  /* 0x000000010c0a9824 */ /* 0x000fe400078e0a0b */
[----:B------:R-:W-:-:S03]  /*2050*/  @!P1 IMAD R17, R11, 0x100000, R17 ;  /* 0x001000000b119824 */ /* 0x000fc600078e0211 */
[----:B------:R-:W-:Y:S02]  /*2060*/  @!P1 LEA R11, R10, 0x3ff00000, 0x14 ;  /* 0x3ff000000a0b9811 */ /* 0x000fe400078ea0ff */
[----:B------:R-:W-:-:S06]  /*2070*/  @!P1 MOV R10, RZ ;  /* 0x000000ff000a9202 */ /* 0x000fcc0000000f00 */
[----:B------:R-:W-:-:S11]  /*2080*/  @!P1 DMUL R8, R16, R10 ;  /* 0x0000000a10089228 */ /* 0x000fd60000000000 */
.L_x_79:
[----:B------:R-:W-:Y:S02]  /*2090*/  DFMA R14, R14, R8, R8 ;  /* 0x000000080e0e722b */ /* 0x000fe40000000008 */
[----:B------:R-:W-:-:S08]  /*20a0*/  DSETP.NEU.AND P0, PT, |R8|, +INF , PT ;  /* 0x7ff000000800742a */ /* 0x000fd00003f0d200 */
[----:B------:R-:W-:Y:S01]  /*20b0*/  FSEL R10, R8, R14, !P0 ;  /* 0x0000000e080a7208 */ /* 0x000fe20004000000 */
[----:B------:R-:W-:Y:S01]  /*20c0*/  IMAD.MOV.U32 R8, RZ, RZ, R0 ;  /* 0x000000ffff087224 */ /* 0x000fe200078e0000 */
[----:B------:R-:W-:Y:S02]  /*20d0*/  FSEL R14, R9, R15, !P0 ;  /* 0x0000000f090e7208 */ /* 0x000fe40004000000 */
[----:B------:R-:W-:-:S04]  /*20e0*/  MOV R9, 0x0 ;  /* 0x0000000000097802 */ /* 0x000fc80000000f00 */
[----:B------:R-:W-:Y:S05]  /*20f0*/  RET.REL.NODEC R8 `(_Z21compute_grid_h_kernelPdS_S_S_iiiiiiii) ;  /* 0xffffffdc08c07950 */ /* 0x000fea0003c3ffff */
.L_x_80:
        /* <DEDUP_REMOVED lines=16> */
.L_x_83:


//--------------------- .nv.shared.reserved.0     --------------------------
	.section	.nv.shared.reserved.0,"aw",@nobits
	.weak		__nv_reservedSMEM_offset_0_alias
	.size		__nv_reservedSMEM_offset_0_alias, 0, 64
	.other		__nv_reservedSMEM_offset_0_alias,@"STO_CUDA_RESERVED_SHARED STV_DEFAULT"
__nv_reservedSMEM_offset_0_alias:
	.zero		0
	.zero		64


//--------------------- .nv.constant0._Z21compute_mesh_h_kernelPdS_S_S_iiiiidiii --------------------------
	.section	.nv.constant0._Z21compute_mesh_h_kernelPdS_S_S_iiiiidiii,"a",@progbits
	.sectionflags	@""
	.align	4
.nv.constant0._Z21compute_mesh_h_kernelPdS_S_S_iiiiidiii:
	.zero		972


//--------------------- .nv.constant0._Z21compute_grid_h_kernelPdS_S_S_iiiiiiii --------------------------
	.section	.nv.constant0._Z21compute_grid_h_kernelPdS_S_S_iiiiiiii,"a",@progbits
	.sectionflags	@""
	.align	4
.nv.constant0._Z21compute_grid_h_kernelPdS_S_S_iiiiiiii:
	.zero		960


//--------------------- SYMBOLS --------------------------

	.type		.nv.reservedSmem.offset0,@object
	.size		.nv.reservedSmem.offset0,0x4
